	.target	sm_100a

	.elftype	@"ET_EXEC"


//--------------------- .note.nv.tkinfo           --------------------------
	.section	.note.nv.tkinfo,"",@"SHT_NOTE"
	.sectionflags	@"SHF_NOTE_NV_TKINFO"
	.tkinfo
        /*0018*/ 	.word	0x00000002
        /*0030*/ 	.string	""
        /*0030*/ 	.string	"ptxas"
        /*0030*/ 	.string	"Cuda compilation tools, release 13.0, V13.0.88"
        /*0030*/ 	.string	"Build cuda_13.0.r13.0/compiler.36424714_0"
        /*0030*/ 	.string	"-arch sm_100a -m 64 "



//--------------------- .note.nv.cuinfo           --------------------------
	.section	.note.nv.cuinfo,"",@"SHT_NOTE"
	.sectionflags	@"SHF_NOTE_NV_CUINFO"
        /*0018*/ 	.short	0x0002
        /*001a*/ 	.short	0x0064
        /*001c*/ 	.short	0x0082
	.zero		2


//--------------------- .nv.info                  --------------------------
	.section	.nv.info,"",@"SHT_CUDA_INFO"
	.align	4


	//----- nvinfo : EIATTR_REGCOUNT
	.align		4
        /*0000*/ 	.byte	0x04, 0x2f
        /*0002*/ 	.short	(.L_19 - .L_18)
	.align		4
.L_18:
        /*0004*/ 	.word	index@(_ZN7cutlass13device_kernelINS_4gemm6kernel13GemmUniversalIN4cute5tupleIJiiiiEEENS1_10collective13CollectiveMmaINS1_35MainloopSm100TmaUmmaWarpSpecializedILi12ELi2ELi4ENS5_IJNS4_1CILi1EEENSA_ILi4EEESB_EEEEENS5_IJNSA_ILi128EEESF_NSA_ILi32EEEEEENS_6half_tENS5_IJlSB_lEEESI_SJ_NS4_8TiledMMAINS4_8MMA_AtomIJNS4_20SM100_MMA_F16BF16_SSISI_SI_fLi128ELi128ELNS4_4UMMA5MajorE0ELSO_0ELNSN_7ScaleInE0ELSP_0EEEEEENS4_6LayoutINS5_IJSB_SB_SB_EEENS5_IJNSA_ILi0EEESU_SU_EEEEENS5_IJNS4_10UnderscoreESX_SX_EEEEENS4_23SM90_TMA_LOAD_MULTICASTENS4_14ComposedLayoutINS4_7SwizzleILi2ELi4ELi3EEENS4_18smem_ptr_flag_bitsILi16EEENSS_INS5_IJNSA_ILi8EEESG_EEENS5_IJSG_SB_EEEEEEEvNS4_8identityENS4_13SM90_TMA_LOADES1A_vS1B_EENS_8epilogue10collective18CollectiveEpilogueINS1E_23Sm100TmaWarpSpecializedILi4ELi2ELi32ELb1ELb0EEEJSH_NS5_IJNSS_ISF_SB_EENSS_ISG_SB_EEEEESI_SJ_SI_SJ_NS1E_6fusion15FusionCallbacksIS1I_NS1M_17LinearCombinationISI_fSI_fLNS_15FloatRoundStyleE2EEESH_S1L_JEEENS4_5SM1004TMEM4LOAD26SM100_TMEM_LOAD_32dp32b32xES1C_S1A_NS4_39AutoVectorizingCopyWithAssumedAlignmentILi128EEENS4_14SM90_TMA_STOREES1A_S1X_S1X_EEEvvEEEEvNT_6ParamsE)
        /*0008*/ 	.word	0x00000076


	//----- nvinfo : EIATTR_FRAME_SIZE
	.align		4
.L_19:
        /*000c*/ 	.byte	0x04, 0x11
        /*000e*/ 	.short	(.L_21 - .L_20)
	.align		4
.L_20:
        /*0010*/ 	.word	index@($__internal_2_$__cuda_sm10x_tcgen05_guardrail_trap_unallocated_columns_being_dealloced)
        /*0014*/ 	.word	0x00000000


	//----- nvinfo : EIATTR_FRAME_SIZE
	.align		4
.L_21:
        /*0018*/ 	.byte	0x04, 0x11
        /*001a*/ 	.short	(.L_23 - .L_22)
	.align		4
.L_22:
        /*001c*/ 	.word	index@($__internal_1_$__cuda_sm10x_tcgen05_guardrail_trap_phase_invalid_during_alloc)
        /*0020*/ 	.word	0x00000000


	//----- nvinfo : EIATTR_FRAME_SIZE
	.align		4
.L_23:
        /*0024*/ 	.byte	0x04, 0x11
        /*0026*/ 	.short	(.L_25 - .L_24)
	.align		4
.L_24:
        /*0028*/ 	.word	index@($__internal_0_$__cuda_sm10x_tcgen05_guardrail_trap_col_being_dealloced_not_returned_by_alloc)
        /*002c*/ 	.word	0x00000000


	//----- nvinfo : EIATTR_FRAME_SIZE
	.align		4
.L_25:
        /*0030*/ 	.byte	0x04, 0x11
        /*0032*/ 	.short	(.L_27 - .L_26)
	.align		4
.L_26:
        /*0034*/ 	.word	index@(_ZN7cutlass13device_kernelINS_4gemm6kernel13GemmUniversalIN4cute5tupleIJiiiiEEENS1_10collective13CollectiveMmaINS1_35MainloopSm100TmaUmmaWarpSpecializedILi12ELi2ELi4ENS5_IJNS4_1CILi1EEENSA_ILi4EEESB_EEEEENS5_IJNSA_ILi128EEESF_NSA_ILi32EEEEEENS_6half_tENS5_IJlSB_lEEESI_SJ_NS4_8TiledMMAINS4_8MMA_AtomIJNS4_20SM100_MMA_F16BF16_SSISI_SI_fLi128ELi128ELNS4_4UMMA5MajorE0ELSO_0ELNSN_7ScaleInE0ELSP_0EEEEEENS4_6LayoutINS5_IJSB_SB_SB_EEENS5_IJNSA_ILi0EEESU_SU_EEEEENS5_IJNS4_10UnderscoreESX_SX_EEEEENS4_23SM90_TMA_LOAD_MULTICASTENS4_14ComposedLayoutINS4_7SwizzleILi2ELi4ELi3EEENS4_18smem_ptr_flag_bitsILi16EEENSS_INS5_IJNSA_ILi8EEESG_EEENS5_IJSG_SB_EEEEEEEvNS4_8identityENS4_13SM90_TMA_LOADES1A_vS1B_EENS_8epilogue10collective18CollectiveEpilogueINS1E_23Sm100TmaWarpSpecializedILi4ELi2ELi32ELb1ELb0EEEJSH_NS5_IJNSS_ISF_SB_EENSS_ISG_SB_EEEEESI_SJ_SI_SJ_NS1E_6fusion15FusionCallbacksIS1I_NS1M_17LinearCombinationISI_fSI_fLNS_15FloatRoundStyleE2EEESH_S1L_JEEENS4_5SM1004TMEM4LOAD26SM100_TMEM_LOAD_32dp32b32xES1C_S1A_NS4_39AutoVectorizingCopyWithAssumedAlignmentILi128EEENS4_14SM90_TMA_STOREES1A_S1X_S1X_EEEvvEEEEvNT_6ParamsE)
        /*0038*/ 	.word	0x00000000


	//----- nvinfo : EIATTR_MIN_STACK_SIZE
	.align		4
.L_27:
        /*003c*/ 	.byte	0x04, 0x12
        /*003e*/ 	.short	(.L_29 - .L_28)
	.align		4
.L_28:
        /*0040*/ 	.word	index@(_ZN7cutlass13device_kernelINS_4gemm6kernel13GemmUniversalIN4cute5tupleIJiiiiEEENS1_10collective13CollectiveMmaINS1_35MainloopSm100TmaUmmaWarpSpecializedILi12ELi2ELi4ENS5_IJNS4_1CILi1EEENSA_ILi4EEESB_EEEEENS5_IJNSA_ILi128EEESF_NSA_ILi32EEEEEENS_6half_tENS5_IJlSB_lEEESI_SJ_NS4_8TiledMMAINS4_8MMA_AtomIJNS4_20SM100_MMA_F16BF16_SSISI_SI_fLi128ELi128ELNS4_4UMMA5MajorE0ELSO_0ELNSN_7ScaleInE0ELSP_0EEEEEENS4_6LayoutINS5_IJSB_SB_SB_EEENS5_IJNSA_ILi0EEESU_SU_EEEEENS5_IJNS4_10UnderscoreESX_SX_EEEEENS4_23SM90_TMA_LOAD_MULTICASTENS4_14ComposedLayoutINS4_7SwizzleILi2ELi4ELi3EEENS4_18smem_ptr_flag_bitsILi16EEENSS_INS5_IJNSA_ILi8EEESG_EEENS5_IJSG_SB_EEEEEEEvNS4_8identityENS4_13SM90_TMA_LOADES1A_vS1B_EENS_8epilogue10collective18CollectiveEpilogueINS1E_23Sm100TmaWarpSpecializedILi4ELi2ELi32ELb1ELb0EEEJSH_NS5_IJNSS_ISF_SB_EENSS_ISG_SB_EEEEESI_SJ_SI_SJ_NS1E_6fusion15FusionCallbacksIS1I_NS1M_17LinearCombinationISI_fSI_fLNS_15FloatRoundStyleE2EEESH_S1L_JEEENS4_5SM1004TMEM4LOAD26SM100_TMEM_LOAD_32dp32b32xES1C_S1A_NS4_39AutoVectorizingCopyWithAssumedAlignmentILi128EEENS4_14SM90_TMA_STOREES1A_S1X_S1X_EEEvvEEEEvNT_6ParamsE)
        /*0044*/ 	.word	0x00000000
.L_29:


//--------------------- .nv.compat                --------------------------
	.section	.nv.compat,"",@"SHT_CUDA_COMPAT_INFO"
	.align	4
        /*0000*/ 	.byte	0x02, 0x09, 0x01, 0x00, 0x02, 0x02, 0x02, 0x00, 0x02, 0x05, 0x05, 0x00, 0x03, 0x07, 0x01, 0x01
        /*0010*/ 	.byte	0x02, 0x03, 0x01, 0x00, 0x02, 0x06, 0x01, 0x00, 0x04, 0x0b, 0x08, 0x00, 0x09, 0x00, 0x00, 0x00
        /*0020*/ 	.byte	0x00, 0x00, 0x00, 0x00


//--------------------- .nv.info._ZN7cutlass13device_kernelINS_4gemm6kernel13GemmUniversalIN4cute5tupleIJiiiiEEENS1_10collective13CollectiveMmaINS1_35MainloopSm100TmaUmmaWarpSpecializedILi12ELi2ELi4ENS5_IJNS4_1CILi1EEENSA_ILi4EEESB_EEEEENS5_IJNSA_ILi128EEESF_NSA_ILi32EEEEEENS_6half_tENS5_IJlSB_lEEESI_SJ_NS4_8TiledMMAINS4_8MMA_AtomIJNS4_20SM100_MMA_F16BF16_SSISI_SI_fLi128ELi128ELNS4_4UMMA5MajorE0ELSO_0ELNSN_7ScaleInE0ELSP_0EEEEEENS4_6LayoutINS5_IJSB_SB_SB_EEENS5_IJNSA_ILi0EEESU_SU_EEEEENS5_IJNS4_10UnderscoreESX_SX_EEEEENS4_23SM90_TMA_LOAD_MULTICASTENS4_14ComposedLayoutINS4_7SwizzleILi2ELi4ELi3EEENS4_18smem_ptr_flag_bitsILi16EEENSS_INS5_IJNSA_ILi8EEESG_EEENS5_IJSG_SB_EEEEEEEvNS4_8identityENS4_13SM90_TMA_LOADES1A_vS1B_EENS_8epilogue10collective18CollectiveEpilogueINS1E_23Sm100TmaWarpSpecializedILi4ELi2ELi32ELb1ELb0EEEJSH_NS5_IJNSS_ISF_SB_EENSS_ISG_SB_EEEEESI_SJ_SI_SJ_NS1E_6fusion15FusionCallbacksIS1I_NS1M_17LinearCombinationISI_fSI_fLNS_15FloatRoundStyleE2EEESH_S1L_JEEENS4_5SM1004TMEM4LOAD26SM100_TMEM_LOAD_32dp32b32xES1C_S1A_NS4_39AutoVectorizingCopyWithAssumedAlignmentILi128EEENS4_14SM90_TMA_STOREES1A_S1X_S1X_EEEvvEEEEvNT_6ParamsE --------------------------
	.section	.nv.info._ZN7cutlass13device_kernelINS_4gemm6kernel13GemmUniversalIN4cute5tupleIJiiiiEEENS1_10collective13CollectiveMmaINS1_35MainloopSm100TmaUmmaWarpSpecializedILi12ELi2ELi4ENS5_IJNS4_1CILi1EEENSA_ILi4EEESB_EEEEENS5_IJNSA_ILi128EEESF_NSA_ILi32EEEEEENS_6half_tENS5_IJlSB_lEEESI_SJ_NS4_8TiledMMAINS4_8MMA_AtomIJNS4_20SM100_MMA_F16BF16_SSISI_SI_fLi128ELi128ELNS4_4UMMA5MajorE0ELSO_0ELNSN_7ScaleInE0ELSP_0EEEEEENS4_6LayoutINS5_IJSB_SB_SB_EEENS5_IJNSA_ILi0EEESU_SU_EEEEENS5_IJNS4_10UnderscoreESX_SX_EEEEENS4_23SM90_TMA_LOAD_MULTICASTENS4_14ComposedLayoutINS4_7SwizzleILi2ELi4ELi3EEENS4_18smem_ptr_flag_bitsILi16EEENSS_INS5_IJNSA_ILi8EEESG_EEENS5_IJSG_SB_EEEEEEEvNS4_8identityENS4_13SM90_TMA_LOADES1A_vS1B_EENS_8epilogue10collective18CollectiveEpilogueINS1E_23Sm100TmaWarpSpecializedILi4ELi2ELi32ELb1ELb0EEEJSH_NS5_IJNSS_ISF_SB_EENSS_ISG_SB_EEEEESI_SJ_SI_SJ_NS1E_6fusion15FusionCallbacksIS1I_NS1M_17LinearCombinationISI_fSI_fLNS_15FloatRoundStyleE2EEESH_S1L_JEEENS4_5SM1004TMEM4LOAD26SM100_TMEM_LOAD_32dp32b32xES1C_S1A_NS4_39AutoVectorizingCopyWithAssumedAlignmentILi128EEENS4_14SM90_TMA_STOREES1A_S1X_S1X_EEEvvEEEEvNT_6ParamsE,"",@"SHT_CUDA_INFO"
	.sectionflags	@""
	.align	4


	//----- nvinfo : EIATTR_CUDA_API_VERSION
	.align		4
        /*0000*/ 	.byte	0x04, 0x37
        /*0002*/ 	.short	(.L_31 - .L_30)
.L_30:
        /*0004*/ 	.word	0x00000082


	//----- nvinfo : EIATTR_KPARAM_INFO
	.align		4
.L_31:
        /*0008*/ 	.byte	0x04, 0x17
        /*000a*/ 	.short	(.L_33 - .L_32)
.L_32:
        /*000c*/ 	.word	0x00000000
        /*0010*/ 	.short	0x0000
        /*0012*/ 	.short	0x0000
        /*0014*/ 	.byte	0x00, 0xf0, 0x01, 0x20


	//----- nvinfo : EIATTR_AT_ENTRY_FRAGMENTS
	.align		4
.L_33:
        /*0018*/ 	.byte	0x04, 0x4f
        /*001a*/ 	.short	(.L_35 - .L_34)


	//   ....[0]....
.L_34:
        /*001c*/ 	.word	0x00000006


	//----- nvinfo : EIATTR_RESERVED_SMEM_USED
	.align		4
.L_35:
        /*0020*/ 	.byte	0x01, 0x41
	.zero		2


	//----- nvinfo : EIATTR_SPARSE_MMA_MASK
	.align		4
        /*0024*/ 	.byte	0x03, 0x50
        /*0026*/ 	.short	0x0000


	//----- nvinfo : EIATTR_TCGEN05_1CTA_USED
	.align		4
        /*0028*/ 	.byte	0x01, 0x51
	.zero		2


	//----- nvinfo : EIATTR_MAXREG_COUNT
	.align		4
        /*002c*/ 	.byte	0x03, 0x1b
        /*002e*/ 	.short	0x00ff


	//----- nvinfo : EIATTR_NUM_BARRIERS
	.align		4
        /*0030*/ 	.byte	0x02, 0x4c
        /*0032*/ 	.byte	0x07
	.zero		1


	//----- nvinfo : EIATTR_EXTERNS
	.align		4
        /*0034*/ 	.byte	0x04, 0x0f
        /*0036*/ 	.short	(.L_37 - .L_36)


	//   ....[0]....
	.align		4
.L_36:
        /*0038*/ 	.word	index@(__assertfail)


	//----- nvinfo : EIATTR_MERCURY_ISA_VERSION
	.align		4
.L_37:
        /*003c*/ 	.byte	0x03, 0x5f
        /*003e*/ 	.short	0x0101


	//----- nvinfo : EIATTR_INT_WARP_WIDE_INSTR_OFFSETS
	.align		4
        /*0040*/ 	.byte	0x04, 0x31
        /*0042*/ 	.short	(.L_39 - .L_38)


	//   ....[0]....
.L_38:
        /*0044*/ 	.word	0x000041b0


	//   ....[1]....
        /*0048*/ 	.word	0x000041d0


	//   ....[2]....
        /*004c*/ 	.word	0x00004200


	//   ....[3]....
        /*0050*/ 	.word	0x00004d40


	//   ....[4]....
        /*0054*/ 	.word	0x00004db0


	//   ....[5]....
        /*0058*/ 	.word	0x00004e90


	//   ....[6]....
        /*005c*/ 	.word	0x00004f10


	//   ....[7]....
        /*0060*/ 	.word	0x00005010


	//   ....[8]....
        /*0064*/ 	.word	0x00005090


	//   ....[9]....
        /*0068*/ 	.word	0x00005180


	//   ....[10]....
        /*006c*/ 	.word	0x00005230


	//----- nvinfo : EIATTR_COOP_GROUP_MASK_REGIDS
	.align		4
.L_39:
        /*0070*/ 	.byte	0x04, 0x29
        /*0072*/ 	.short	(.L_41 - .L_40)


	//   ....[0]....
.L_40:
        /*0074*/ 	.word	0xffffffff


	//   ....[1]....
        /*0078*/ 	.word	0xffffffff


	//   ....[2]....
        /*007c*/ 	.word	0xffffffff


	//   ....[3]....
        /*0080*/ 	.word	0xffffffff


	//   ....[4]....
        /*0084*/ 	.word	0xffffffff


	//   ....[5]....
        /*0088*/ 	.word	0xffffffff


	//   ....[6]....
        /*008c*/ 	.word	0xffffffff


	//   ....[7]....
        /*0090*/ 	.word	0xffffffff


	//   ....[8]....
        /*0094*/ 	.word	0xffffffff


	//   ....[9]....
        /*0098*/ 	.word	0xffffffff


	//   ....[10]....
        /*009c*/ 	.word	0xffffffff


	//   ....[11]....
        /*00a0*/ 	.word	0xffffffff


	//   ....[12]....
        /*00a4*/ 	.word	0xffffffff


	//   ....[13]....
        /*00a8*/ 	.word	0xffffffff


	//----- nvinfo : EIATTR_COOP_GROUP_INSTR_OFFSETS
	.align		4
.L_41:
        /*00ac*/ 	.byte	0x04, 0x28
        /*00ae*/ 	.short	(.L_43 - .L_42)


	//   ....[0]....
.L_42:
        /*00b0*/ 	.word	0x00000080


	//   ....[1]....
        /*00b4*/ 	.word	0x000004f0


	//   ....[2]....
        /*00b8*/ 	.word	0x000007d0


	//   ....[3]....
        /*00bc*/ 	.word	0x00000970


	//   ....[4]....
        /*00c0*/ 	.word	0x00000a70


	//   ....[5]....
        /*00c4*/ 	.word	0x00000be0


	//   ....[6]....
        /*00c8*/ 	.word	0x00000d80


	//   ....[7]....
        /*00cc*/ 	.word	0x00000f30


	//   ....[8]....
        /*00d0*/ 	.word	0x000021b0


	//   ....[9]....
        /*00d4*/ 	.word	0x000034e0


	//   ....[10]....
        /*00d8*/ 	.word	0x000036f0


	//   ....[11]....
        /*00dc*/ 	.word	0x00003720


	//   ....[12]....
        /*00e0*/ 	.word	0x00004090


	//   ....[13]....
        /*00e4*/ 	.word	0x000042c0


	//----- nvinfo : EIATTR_VRC_CTA_INIT_COUNT
	.align		4
.L_43:
        /*00e8*/ 	.byte	0x02, 0x4a
        /*00ea*/ 	.byte	0x80
	.zero		1


	//----- nvinfo : EIATTR_SYSCALL_OFFSETS
	.align		4
        /*00ec*/ 	.byte	0x04, 0x46
        /*00ee*/ 	.short	(.L_45 - .L_44)


	//   ....[0]....
.L_44:
        /*00f0*/ 	.word	0x00005e80


	//   ....[1]....
        /*00f4*/ 	.word	0x00005f70


	//   ....[2]....
        /*00f8*/ 	.word	0x00006740


	//   ....[3]....
        /*00fc*/ 	.word	0x000073c0


	//   ....[4]....
        /*0100*/ 	.word	0x00008020


	//   ....[5]....
        /*0104*/ 	.word	0x00008c80


	//----- nvinfo : EIATTR_MBARRIER_INSTR_OFFSETS
	.align		4
.L_45:
        /*0108*/ 	.byte	0x04, 0x39
        /*010a*/ 	.short	(.L_47 - .L_46)


	//   ....[0]....
.L_46:
        /*010c*/ 	.word	0x00000630
        /*0110*/ 	.word	0x000000ff
        /*0114*/ 	.word	0x00000000
        /*0118*/ 	.short	0x0100
        /*011a*/ 	.byte	0x04
	.zero		1


	//   ....[1]....
        /*011c*/ 	.word	0x00000640
        /*0120*/ 	.word	0x000000ff
        /*0124*/ 	.word	0x00000060
        /*0128*/ 	.short	0x0100
        /*012a*/ 	.byte	0x04
	.zero		1


	//   ....[2]....
        /*012c*/ 	.word	0x00000650
        /*0130*/ 	.word	0x000000ff
        /*0134*/ 	.word	0x00000008
        /*0138*/ 	.short	0x0100
        /*013a*/ 	.byte	0x04
	.zero		1


	//   ....[3]....
        /*013c*/ 	.word	0x00000660
        /*0140*/ 	.word	0x000000ff
        /*0144*/ 	.word	0x00000068
        /*0148*/ 	.short	0x0100
        /*014a*/ 	.byte	0x04
	.zero		1


	//   ....[4]....
        /*014c*/ 	.word	0x00000670
        /*0150*/ 	.word	0x000000ff
        /*0154*/ 	.word	0x00000010
        /*0158*/ 	.short	0x0100
        /*015a*/ 	.byte	0x04
	.zero		1


	//   ....[5]....
        /*015c*/ 	.word	0x00000680
        /*0160*/ 	.word	0x000000ff
        /*0164*/ 	.word	0x00000070
        /*0168*/ 	.short	0x0100
        /*016a*/ 	.byte	0x04
	.zero		1


	//   ....[6]....
        /*016c*/ 	.word	0x00000690
        /*0170*/ 	.word	0x000000ff
        /*0174*/ 	.word	0x00000018
        /*0178*/ 	.short	0x0100
        /*017a*/ 	.byte	0x04
	.zero		1


	//   ....[7]....
        /*017c*/ 	.word	0x000006a0
        /*0180*/ 	.word	0x000000ff
        /*0184*/ 	.word	0x00000078
        /*0188*/ 	.short	0x0100
        /*018a*/ 	.byte	0x04
	.zero		1


	//   ....[8]....
        /*018c*/ 	.word	0x000006b0
        /*0190*/ 	.word	0x000000ff
        /*0194*/ 	.word	0x00000020
        /*0198*/ 	.short	0x0100
        /*019a*/ 	.byte	0x04
	.zero		1


	//   ....[9]....
        /*019c*/ 	.word	0x000006c0
        /*01a0*/ 	.word	0x000000ff
        /*01a4*/ 	.word	0x00000080
        /*01a8*/ 	.short	0x0100
        /*01aa*/ 	.byte	0x04
	.zero		1


	//   ....[10]....
        /*01ac*/ 	.word	0x000006d0
        /*01b0*/ 	.word	0x000000ff
        /*01b4*/ 	.word	0x00000028
        /*01b8*/ 	.short	0x0100
        /*01ba*/ 	.byte	0x04
	.zero		1


	//   ....[11]....
        /*01bc*/ 	.word	0x000006e0
        /*01c0*/ 	.word	0x000000ff
        /*01c4*/ 	.word	0x00000088
        /*01c8*/ 	.short	0x0100
        /*01ca*/ 	.byte	0x04
	.zero		1


	//   ....[12]....
        /*01cc*/ 	.word	0x000006f0
        /*01d0*/ 	.word	0x000000ff
        /*01d4*/ 	.word	0x00000030
        /*01d8*/ 	.short	0x0100
        /*01da*/ 	.byte	0x04
	.zero		1


	//   ....[13]....
        /*01dc*/ 	.word	0x00000700
        /*01e0*/ 	.word	0x000000ff
        /*01e4*/ 	.word	0x00000090
        /*01e8*/ 	.short	0x0100
        /*01ea*/ 	.byte	0x04
	.zero		1


	//   ....[14]....
        /*01ec*/ 	.word	0x00000710
        /*01f0*/ 	.word	0x000000ff
        /*01f4*/ 	.word	0x00000038
        /*01f8*/ 	.short	0x0100
        /*01fa*/ 	.byte	0x04
	.zero		1


	//   ....[15]....
        /*01fc*/ 	.word	0x00000720
        /*0200*/ 	.word	0x000000ff
        /*0204*/ 	.word	0x00000098
        /*0208*/ 	.short	0x0100
        /*020a*/ 	.byte	0x04
	.zero		1


	//   ....[16]....
        /*020c*/ 	.word	0x00000730
        /*0210*/ 	.word	0x000000ff
        /*0214*/ 	.word	0x00000040
        /*0218*/ 	.short	0x0100
        /*021a*/ 	.byte	0x04
	.zero		1


	//   ....[17]....
        /*021c*/ 	.word	0x00000740
        /*0220*/ 	.word	0x000000ff
        /*0224*/ 	.word	0x000000a0
        /*0228*/ 	.short	0x0100
        /*022a*/ 	.byte	0x04
	.zero		1


	//   ....[18]....
        /*022c*/ 	.word	0x00000750
        /*0230*/ 	.word	0x000000ff
        /*0234*/ 	.word	0x00000048
        /*0238*/ 	.short	0x0100
        /*023a*/ 	.byte	0x04
	.zero		1


	//   ....[19]....
        /*023c*/ 	.word	0x00000760
        /*0240*/ 	.word	0x000000ff
        /*0244*/ 	.word	0x000000a8
        /*0248*/ 	.short	0x0100
        /*024a*/ 	.byte	0x04
	.zero		1


	//   ....[20]....
        /*024c*/ 	.word	0x00000770
        /*0250*/ 	.word	0x000000ff
        /*0254*/ 	.word	0x00000050
        /*0258*/ 	.short	0x0100
        /*025a*/ 	.byte	0x04
	.zero		1


	//   ....[21]....
        /*025c*/ 	.word	0x00000780
        /*0260*/ 	.word	0x000000ff
        /*0264*/ 	.word	0x000000b0
        /*0268*/ 	.short	0x0100
        /*026a*/ 	.byte	0x04
	.zero		1


	//   ....[22]....
        /*026c*/ 	.word	0x00000790
        /*0270*/ 	.word	0x000000ff
        /*0274*/ 	.word	0x00000058
        /*0278*/ 	.short	0x0100
        /*027a*/ 	.byte	0x04
	.zero		1


	//   ....[23]....
        /*027c*/ 	.word	0x000007a0
        /*0280*/ 	.word	0x000000ff
        /*0284*/ 	.word	0x000000b8
        /*0288*/ 	.short	0x0100
        /*028a*/ 	.byte	0x04
	.zero		1


	//   ....[24]....
        /*028c*/ 	.word	0x000008e0
        /*0290*/ 	.word	0x000000ff
        /*0294*/ 	.word	0x000000c0
        /*0298*/ 	.short	0x0100
        /*029a*/ 	.byte	0x04
	.zero		1


	//   ....[25]....
        /*029c*/ 	.word	0x000008f0
        /*02a0*/ 	.word	0x000000ff
        /*02a4*/ 	.word	0x000000e0
        /*02a8*/ 	.short	0x0100
        /*02aa*/ 	.byte	0x04
	.zero		1


	//   ....[26]....
        /*02ac*/ 	.word	0x00000900
        /*02b0*/ 	.word	0x000000ff
        /*02b4*/ 	.word	0x000000c8
        /*02b8*/ 	.short	0x0100
        /*02ba*/ 	.byte	0x04
	.zero		1


	//   ....[27]....
        /*02bc*/ 	.word	0x00000910
        /*02c0*/ 	.word	0x000000ff
        /*02c4*/ 	.word	0x000000e8
        /*02c8*/ 	.short	0x0100
        /*02ca*/ 	.byte	0x04
	.zero		1


	//   ....[28]....
        /*02cc*/ 	.word	0x00000920
        /*02d0*/ 	.word	0x000000ff
        /*02d4*/ 	.word	0x000000d0
        /*02d8*/ 	.short	0x0100
        /*02da*/ 	.byte	0x04
	.zero		1


	//   ....[29]....
        /*02dc*/ 	.word	0x00000930
        /*02e0*/ 	.word	0x000000ff
        /*02e4*/ 	.word	0x000000f0
        /*02e8*/ 	.short	0x0100
        /*02ea*/ 	.byte	0x04
	.zero		1


	//   ....[30]....
        /*02ec*/ 	.word	0x00000940
        /*02f0*/ 	.word	0x000000ff
        /*02f4*/ 	.word	0x000000d8
        /*02f8*/ 	.short	0x0100
        /*02fa*/ 	.byte	0x04
	.zero		1


	//   ....[31]....
        /*02fc*/ 	.word	0x00000950
        /*0300*/ 	.word	0x000000ff
        /*0304*/ 	.word	0x000000f8
        /*0308*/ 	.short	0x0100
        /*030a*/ 	.byte	0x04
	.zero		1


	//   ....[32]....
        /*030c*/ 	.word	0x00000a40
        /*0310*/ 	.word	0x000000ff
        /*0314*/ 	.word	0x00000100
        /*0318*/ 	.short	0x0100
        /*031a*/ 	.byte	0x06
	.zero		1


	//   ....[33]....
        /*031c*/ 	.word	0x00000a50
        /*0320*/ 	.word	0x000000ff
        /*0324*/ 	.word	0x00000108
        /*0328*/ 	.short	0x0100
        /*032a*/ 	.byte	0x06
	.zero		1


	//   ....[34]....
        /*032c*/ 	.word	0x00000b90
        /*0330*/ 	.word	0x000000ff
        /*0334*/ 	.word	0x00000110
        /*0338*/ 	.short	0x0100
        /*033a*/ 	.byte	0x06
	.zero		1


	//   ....[35]....
        /*033c*/ 	.word	0x00000ba0
        /*0340*/ 	.word	0x000000ff
        /*0344*/ 	.word	0x00000120
        /*0348*/ 	.short	0x0100
        /*034a*/ 	.byte	0x06
	.zero		1


	//   ....[36]....
        /*034c*/ 	.word	0x00000bb0
        /*0350*/ 	.word	0x000000ff
        /*0354*/ 	.word	0x00000118
        /*0358*/ 	.short	0x0100
        /*035a*/ 	.byte	0x06
	.zero		1


	//   ....[37]....
        /*035c*/ 	.word	0x00000bc0
        /*0360*/ 	.word	0x000000ff
        /*0364*/ 	.word	0x00000128
        /*0368*/ 	.short	0x0100
        /*036a*/ 	.byte	0x06
	.zero		1


	//   ....[38]....
        /*036c*/ 	.word	0x00000cf0
        /*0370*/ 	.word	0x000000ff
        /*0374*/ 	.word	0x00000130
        /*0378*/ 	.short	0x0100
        /*037a*/ 	.byte	0x04
	.zero		1


	//   ....[39]....
        /*037c*/ 	.word	0x00000d00
        /*0380*/ 	.word	0x000000ff
        /*0384*/ 	.word	0x00000150
        /*0388*/ 	.short	0x0100
        /*038a*/ 	.byte	0x04
	.zero		1


	//   ....[40]....
        /*038c*/ 	.word	0x00000d10
        /*0390*/ 	.word	0x000000ff
        /*0394*/ 	.word	0x00000138
        /*0398*/ 	.short	0x0100
        /*039a*/ 	.byte	0x04
	.zero		1


	//   ....[41]....
        /*039c*/ 	.word	0x00000d20
        /*03a0*/ 	.word	0x000000ff
        /*03a4*/ 	.word	0x00000158
        /*03a8*/ 	.short	0x0100
        /*03aa*/ 	.byte	0x04
	.zero		1


	//   ....[42]....
        /*03ac*/ 	.word	0x00000d30
        /*03b0*/ 	.word	0x000000ff
        /*03b4*/ 	.word	0x00000140
        /*03b8*/ 	.short	0x0100
        /*03ba*/ 	.byte	0x04
	.zero		1


	//   ....[43]....
        /*03bc*/ 	.word	0x00000d40
        /*03c0*/ 	.word	0x000000ff
        /*03c4*/ 	.word	0x00000160
        /*03c8*/ 	.short	0x0100
        /*03ca*/ 	.byte	0x04
	.zero		1


	//   ....[44]....
        /*03cc*/ 	.word	0x00000d50
        /*03d0*/ 	.word	0x000000ff
        /*03d4*/ 	.word	0x00000148
        /*03d8*/ 	.short	0x0100
        /*03da*/ 	.byte	0x04
	.zero		1


	//   ....[45]....
        /*03dc*/ 	.word	0x00000d60
        /*03e0*/ 	.word	0x000000ff
        /*03e4*/ 	.word	0x00000168
        /*03e8*/ 	.short	0x0100
        /*03ea*/ 	.byte	0x04
	.zero		1


	//   ....[46]....
        /*03ec*/ 	.word	0x00000e50
        /*03f0*/ 	.word	0x000000ff
        /*03f4*/ 	.word	0x00000170
        /*03f8*/ 	.short	0x0100
        /*03fa*/ 	.byte	0x04
	.zero		1


	//   ....[47]....
        /*03fc*/ 	.word	0x00000e60
        /*0400*/ 	.word	0x000000ff
        /*0404*/ 	.word	0x00000180
        /*0408*/ 	.short	0x0100
        /*040a*/ 	.byte	0x04
	.zero		1


	//   ....[48]....
        /*040c*/ 	.word	0x00000e70
        /*0410*/ 	.word	0x000000ff
        /*0414*/ 	.word	0x00000178
        /*0418*/ 	.short	0x0100
        /*041a*/ 	.byte	0x04
	.zero		1


	//   ....[49]....
        /*041c*/ 	.word	0x00000e80
        /*0420*/ 	.word	0x000000ff
        /*0424*/ 	.word	0x00000188
        /*0428*/ 	.short	0x0100
        /*042a*/ 	.byte	0x04
	.zero		1


	//   ....[50]....
        /*042c*/ 	.word	0x00001a30
        /*0430*/ 	.word	0x00000003
        /*0434*/ 	.word	0x00000180
        /*0438*/ 	.short	0x010a
        /*043a*/ 	.byte	0xff
	.zero		1


	//   ....[51]....
        /*043c*/ 	.word	0x00001a60
        /*0440*/ 	.word	0x00000003
        /*0444*/ 	.word	0x00000170
        /*0448*/ 	.short	0x0101
        /*044a*/ 	.byte	0xff
	.zero		1


	//   ....[52]....
        /*044c*/ 	.word	0x00001b30
        /*0450*/ 	.word	0x000000ff
        /*0454*/ 	.word	0x00000060
        /*0458*/ 	.short	0x010a
        /*045a*/ 	.byte	0x04
	.zero		1


	//   ....[53]....
        /*045c*/ 	.word	0x00001bb0
        /*0460*/ 	.word	0x000000ff
        /*0464*/ 	.word	0x00000060
        /*0468*/ 	.short	0x010a
        /*046a*/ 	.byte	0x21
	.zero		1


	//   ....[54]....
        /*046c*/ 	.word	0x00001d50
        /*0470*/ 	.word	0x000000ff
        /*0474*/ 	.word	0x00000060
        /*0478*/ 	.short	0x010a
        /*047a*/ 	.byte	0x08
	.zero		1


	//   ....[55]....
        /*047c*/ 	.word	0x00001e60
        /*0480*/ 	.word	0x000000ff
        /*0484*/ 	.word	0x00000108
        /*0488*/ 	.short	0x0101
        /*048a*/ 	.byte	0x06
	.zero		1


	//   ....[56]....
        /*048c*/ 	.word	0x00001e80
        /*0490*/ 	.word	0x000000ff
        /*0494*/ 	.word	0x00000060
        /*0498*/ 	.short	0x010a
        /*049a*/ 	.byte	0x04
	.zero		1


	//   ....[57]....
        /*049c*/ 	.word	0x00001f00
        /*04a0*/ 	.word	0x000000ff
        /*04a4*/ 	.word	0x00000060
        /*04a8*/ 	.short	0x010a
        /*04aa*/ 	.byte	0x11
	.zero		1


	//   ....[58]....
        /*04ac*/ 	.word	0x000020a0
        /*04b0*/ 	.word	0x000000ff
        /*04b4*/ 	.word	0x00000060
        /*04b8*/ 	.short	0x010a
        /*04ba*/ 	.byte	0x07
	.zero		1


	//   ....[59]....
        /*04bc*/ 	.word	0x000021e0
        /*04c0*/ 	.word	0x00000003
        /*04c4*/ 	.word	0x00000110
        /*04c8*/ 	.short	0x010a
        /*04ca*/ 	.byte	0xff
	.zero		1


	//   ....[60]....
        /*04cc*/ 	.word	0x00002330
        /*04d0*/ 	.word	0x00000000
        /*04d4*/ 	.word	0x00000000
        /*04d8*/ 	.short	0x0101
        /*04da*/ 	.byte	0xff
	.zero		1


	//   ....[61]....
        /*04dc*/ 	.word	0x000028e0
        /*04e0*/ 	.word	0x000000ff
        /*04e4*/ 	.word	0x00000000
        /*04e8*/ 	.short	0x010a
        /*04ea*/ 	.byte	0x04
	.zero		1


	//   ....[62]....
        /*04ec*/ 	.word	0x00002970
        /*04f0*/ 	.word	0x000000ff
        /*04f4*/ 	.word	0x00000000
        /*04f8*/ 	.short	0x010a
        /*04fa*/ 	.byte	0x05
	.zero		1


	//   ....[63]....
        /*04fc*/ 	.word	0x00002a00
        /*0500*/ 	.word	0x000000ff
        /*0504*/ 	.word	0x00000000
        /*0508*/ 	.short	0x010a
        /*050a*/ 	.byte	0x05
	.zero		1


	//   ....[64]....
        /*050c*/ 	.word	0x00002a90
        /*0510*/ 	.word	0x000000ff
        /*0514*/ 	.word	0x00000000
        /*0518*/ 	.short	0x010a
        /*051a*/ 	.byte	0x05
	.zero		1


	//   ....[65]....
        /*051c*/ 	.word	0x00002b20
        /*0520*/ 	.word	0x000000ff
        /*0524*/ 	.word	0x00000000
        /*0528*/ 	.short	0x010a
        /*052a*/ 	.byte	0x05
	.zero		1


	//   ....[66]....
        /*052c*/ 	.word	0x00002bb0
        /*0530*/ 	.word	0x000000ff
        /*0534*/ 	.word	0x00000000
        /*0538*/ 	.short	0x010a
        /*053a*/ 	.byte	0x05
	.zero		1


	//   ....[67]....
        /*053c*/ 	.word	0x00002c40
        /*0540*/ 	.word	0x000000ff
        /*0544*/ 	.word	0x00000000
        /*0548*/ 	.short	0x010a
        /*054a*/ 	.byte	0x05
	.zero		1


	//   ....[68]....
        /*054c*/ 	.word	0x00002cd0
        /*0550*/ 	.word	0x000000ff
        /*0554*/ 	.word	0x00000000
        /*0558*/ 	.short	0x010a
        /*055a*/ 	.byte	0x05
	.zero		1


	//   ....[69]....
        /*055c*/ 	.word	0x00002d60
        /*0560*/ 	.word	0x000000ff
        /*0564*/ 	.word	0x00000000
        /*0568*/ 	.short	0x010a
        /*056a*/ 	.byte	0x05
	.zero		1


	//   ....[70]....
        /*056c*/ 	.word	0x00002df0
        /*0570*/ 	.word	0x000000ff
        /*0574*/ 	.word	0x00000000
        /*0578*/ 	.short	0x010a
        /*057a*/ 	.byte	0x05
	.zero		1


	//   ....[71]....
        /*057c*/ 	.word	0x00002e80
        /*0580*/ 	.word	0x000000ff
        /*0584*/ 	.word	0x00000000
        /*0588*/ 	.short	0x010a
        /*058a*/ 	.byte	0x05
	.zero		1


	//   ....[72]....
        /*058c*/ 	.word	0x00002f20
        /*0590*/ 	.word	0x00000000
        /*0594*/ 	.word	0x00000000
        /*0598*/ 	.short	0x010a
        /*059a*/ 	.byte	0xff
	.zero		1


	//   ....[73]....
        /*059c*/ 	.word	0x00003040
        /*05a0*/ 	.word	0x00000002
        /*05a4*/ 	.word	0x00000170
        /*05a8*/ 	.short	0x010a
        /*05aa*/ 	.byte	0xff
	.zero		1


	//   ....[74]....
        /*05ac*/ 	.word	0x000030a0
        /*05b0*/ 	.word	0x00000004
        /*05b4*/ 	.word	0x00000000
        /*05b8*/ 	.short	0x0101
        /*05ba*/ 	.byte	0xff
	.zero		1


	//   ....[75]....
        /*05bc*/ 	.word	0x000030c0
        /*05c0*/ 	.word	0x000000ff
        /*05c4*/ 	.word	0x00000120
        /*05c8*/ 	.short	0x010a
        /*05ca*/ 	.byte	0x04
	.zero		1


	//   ....[76]....
        /*05cc*/ 	.word	0x000031e0
        /*05d0*/ 	.word	0x00000002
        /*05d4*/ 	.word	0x00000110
        /*05d8*/ 	.short	0x010a
        /*05da*/ 	.byte	0xff
	.zero		1


	//   ....[77]....
        /*05dc*/ 	.word	0x000032f0
        /*05e0*/ 	.word	0x00000002
        /*05e4*/ 	.word	0x00000000
        /*05e8*/ 	.short	0x0101
        /*05ea*/ 	.byte	0xff
	.zero		1


	//   ....[78]....
        /*05ec*/ 	.word	0x00003380
        /*05f0*/ 	.word	0x000000ff
        /*05f4*/ 	.word	0x00000120
        /*05f8*/ 	.short	0x0106
        /*05fa*/ 	.byte	0x04
	.zero		1


	//   ....[79]....
        /*05fc*/ 	.word	0x000033a0
        /*0600*/ 	.word	0x000000ff
        /*0604*/ 	.word	0x00000120
        /*0608*/ 	.short	0x010a
        /*060a*/ 	.byte	0x04
	.zero		1


	//   ....[80]....
        /*060c*/ 	.word	0x00003430
        /*0610*/ 	.word	0x000000ff
        /*0614*/ 	.word	0x00000120
        /*0618*/ 	.short	0x0106
        /*061a*/ 	.byte	0x07
	.zero		1


	//   ....[81]....
        /*061c*/ 	.word	0x00003470
        /*0620*/ 	.word	0x00000000
        /*0624*/ 	.word	0x00000120
        /*0628*/ 	.short	0x010a
        /*062a*/ 	.byte	0xff
	.zero		1


	//   ....[82]....
        /*062c*/ 	.word	0x00003980
        /*0630*/ 	.word	0x00000000
        /*0634*/ 	.word	0x00000110
        /*0638*/ 	.short	0x010a
        /*063a*/ 	.byte	0xff
	.zero		1


	//   ....[83]....
        /*063c*/ 	.word	0x00003a90
        /*0640*/ 	.word	0x00000003
        /*0644*/ 	.word	0x00000000
        /*0648*/ 	.short	0x0101
        /*064a*/ 	.byte	0xff
	.zero		1


	//   ....[84]....
        /*064c*/ 	.word	0x00003aa0
        /*0650*/ 	.word	0x000000ff
        /*0654*/ 	.word	0x00000000
        /*0658*/ 	.short	0x010a
        /*065a*/ 	.byte	0x04
	.zero		1


	//   ....[85]....
        /*065c*/ 	.word	0x00003ac0
        /*0660*/ 	.word	0x000000ff
        /*0664*/ 	.word	0x00000150
        /*0668*/ 	.short	0x010a
        /*066a*/ 	.byte	0x16
	.zero		1


	//   ....[86]....
        /*066c*/ 	.word	0x00003b90
        /*0670*/ 	.word	0x000000ff
        /*0674*/ 	.word	0x00000000
        /*0678*/ 	.short	0x010a
        /*067a*/ 	.byte	0x05
	.zero		1


	//   ....[87]....
        /*067c*/ 	.word	0x00003cd0
        /*0680*/ 	.word	0x000000ff
        /*0684*/ 	.word	0x00000000
        /*0688*/ 	.short	0x010a
        /*068a*/ 	.byte	0x04
	.zero		1


	//   ....[88]....
        /*068c*/ 	.word	0x00003ec0
        /*0690*/ 	.word	0x000000ff
        /*0694*/ 	.word	0x00000000
        /*0698*/ 	.short	0x010a
        /*069a*/ 	.byte	0x04
	.zero		1


	//   ....[89]....
        /*069c*/ 	.word	0x00003f50
        /*06a0*/ 	.word	0x000000ff
        /*06a4*/ 	.word	0x00000000
        /*06a8*/ 	.short	0x010a
        /*06aa*/ 	.byte	0x05
	.zero		1


	//   ....[90]....
        /*06ac*/ 	.word	0x00003fe0
        /*06b0*/ 	.word	0x000000ff
        /*06b4*/ 	.word	0x00000000
        /*06b8*/ 	.short	0x010a
        /*06ba*/ 	.byte	0x05
	.zero		1


	//   ....[91]....
        /*06bc*/ 	.word	0x00004070
        /*06c0*/ 	.word	0x000000ff
        /*06c4*/ 	.word	0x00000000
        /*06c8*/ 	.short	0x010a
        /*06ca*/ 	.byte	0x04
	.zero		1


	//   ....[92]....
        /*06cc*/ 	.word	0x00004540
        /*06d0*/ 	.word	0x0000000c
        /*06d4*/ 	.word	0x00000110
        /*06d8*/ 	.short	0x010a
        /*06da*/ 	.byte	0xff
	.zero		1


	//   ....[93]....
        /*06dc*/ 	.word	0x000046b0
        /*06e0*/ 	.word	0x00000000
        /*06e4*/ 	.word	0x00000000
        /*06e8*/ 	.short	0x0101
        /*06ea*/ 	.byte	0xff
	.zero		1


	//   ....[94]....
        /*06ec*/ 	.word	0x00004b40
        /*06f0*/ 	.word	0x000000ff
        /*06f4*/ 	.word	0x00000108
        /*06f8*/ 	.short	0x010a
        /*06fa*/ 	.byte	0x15
	.zero		1


	//   ....[95]....
        /*06fc*/ 	.word	0x00004cc0
        /*0700*/ 	.word	0x000000ff
        /*0704*/ 	.word	0x000000e0
        /*0708*/ 	.short	0x010a
        /*070a*/ 	.byte	0x15
	.zero		1


	//   ....[96]....
        /*070c*/ 	.word	0x00004e40
        /*0710*/ 	.word	0x000000ff
        /*0714*/ 	.word	0x000000c0
        /*0718*/ 	.short	0x010b
        /*071a*/ 	.byte	0x15
	.zero		1


	//   ....[97]....
        /*071c*/ 	.word	0x00004e50
        /*0720*/ 	.word	0x000000ff
        /*0724*/ 	.word	0x00000000
        /*0728*/ 	.short	0x0101
        /*072a*/ 	.byte	0x06
	.zero		1


	//   ....[98]....
        /*072c*/ 	.word	0x00004e60
        /*0730*/ 	.word	0x000000ff
        /*0734*/ 	.word	0x000000e8
        /*0738*/ 	.short	0x010a
        /*073a*/ 	.byte	0x15
	.zero		1


	//   ....[99]....
        /*073c*/ 	.word	0x00004fc0
        /*0740*/ 	.word	0x000000ff
        /*0744*/ 	.word	0x000000c8
        /*0748*/ 	.short	0x010b
        /*074a*/ 	.byte	0x15
	.zero		1


	//   ....[100]....
        /*074c*/ 	.word	0x00004fd0
        /*0750*/ 	.word	0x000000ff
        /*0754*/ 	.word	0x00000000
        /*0758*/ 	.short	0x0101
        /*075a*/ 	.byte	0x06
	.zero		1


	//   ....[101]....
        /*075c*/ 	.word	0x00004fe0
        /*0760*/ 	.word	0x000000ff
        /*0764*/ 	.word	0x000000f0
        /*0768*/ 	.short	0x010a
        /*076a*/ 	.byte	0x15
	.zero		1


	//   ....[102]....
        /*076c*/ 	.word	0x00005130
        /*0770*/ 	.word	0x000000ff
        /*0774*/ 	.word	0x000000d0
        /*0778*/ 	.short	0x010b
        /*077a*/ 	.byte	0x15
	.zero		1


	//   ....[103]....
        /*077c*/ 	.word	0x00005140
        /*0780*/ 	.word	0x000000ff
        /*0784*/ 	.word	0x00000000
        /*0788*/ 	.short	0x0101
        /*078a*/ 	.byte	0x06
	.zero		1


	//   ....[104]....
        /*078c*/ 	.word	0x00005150
        /*0790*/ 	.word	0x000000ff
        /*0794*/ 	.word	0x000000f8
        /*0798*/ 	.short	0x010a
        /*079a*/ 	.byte	0x15
	.zero		1


	//   ....[105]....
        /*079c*/ 	.word	0x00005340
        /*07a0*/ 	.word	0x000000ff
        /*07a4*/ 	.word	0x000000d8
        /*07a8*/ 	.short	0x010b
        /*07aa*/ 	.byte	0x15
	.zero		1


	//   ....[106]....
        /*07ac*/ 	.word	0x00005350
        /*07b0*/ 	.word	0x000000ff
        /*07b4*/ 	.word	0x00000000
        /*07b8*/ 	.short	0x0101
        /*07ba*/ 	.byte	0x25
	.zero		1


	//   ....[107]....
        /*07bc*/ 	.word	0x00005380
        /*07c0*/ 	.word	0x000000ff
        /*07c4*/ 	.word	0x000000e0
        /*07c8*/ 	.short	0x010a
        /*07ca*/ 	.byte	0x15
	.zero		1


	//   ....[108]....
        /*07cc*/ 	.word	0x000053a0
        /*07d0*/ 	.word	0x000000ff
        /*07d4*/ 	.word	0x000000e8
        /*07d8*/ 	.short	0x010a
        /*07da*/ 	.byte	0x15
	.zero		1


	//   ....[109]....
        /*07dc*/ 	.word	0x000053c0
        /*07e0*/ 	.word	0x000000ff
        /*07e4*/ 	.word	0x000000f0
        /*07e8*/ 	.short	0x010a
        /*07ea*/ 	.byte	0x15
	.zero		1


	//   ....[110]....
        /*07ec*/ 	.word	0x00005400
        /*07f0*/ 	.word	0x00000000
        /*07f4*/ 	.word	0x000000f8
        /*07f8*/ 	.short	0x010a
        /*07fa*/ 	.byte	0xff
	.zero		1


	//   ....[111]....
        /*07fc*/ 	.word	0x00005710
        /*0800*/ 	.word	0x00000003
        /*0804*/ 	.word	0x00000110
        /*0808*/ 	.short	0x010a
        /*080a*/ 	.byte	0xff
	.zero		1


	//   ....[112]....
        /*080c*/ 	.word	0x00005890
        /*0810*/ 	.word	0x00000000
        /*0814*/ 	.word	0x00000000
        /*0818*/ 	.short	0x0101
        /*081a*/ 	.byte	0xff
	.zero		1


	//   ....[113]....
        /*081c*/ 	.word	0x00006400
        /*0820*/ 	.word	0x000000ff
        /*0824*/ 	.word	0x000000c0
        /*0828*/ 	.short	0x010a
        /*082a*/ 	.byte	0x2c
	.zero		1


	//   ....[114]....
        /*082c*/ 	.word	0x00006440
        /*0830*/ 	.word	0x00000063
        /*0834*/ 	.word	0x00000130
        /*0838*/ 	.short	0x010a
        /*083a*/ 	.byte	0xff
	.zero		1


	//   ....[115]....
        /*083c*/ 	.word	0x00006530
        /*0840*/ 	.word	0x000000ff
        /*0844*/ 	.word	0x000000c0
        /*0848*/ 	.short	0x010a
        /*084a*/ 	.byte	0x2c
	.zero		1


	//   ....[116]....
        /*084c*/ 	.word	0x00006620
        /*0850*/ 	.word	0x00000063
        /*0854*/ 	.word	0x00000130
        /*0858*/ 	.short	0x010a
        /*085a*/ 	.byte	0xff
	.zero		1


	//   ....[117]....
        /*085c*/ 	.word	0x000070f0
        /*0860*/ 	.word	0x00000000
        /*0864*/ 	.word	0x00000000
        /*0868*/ 	.short	0x0101
        /*086a*/ 	.byte	0xff
	.zero		1


	//   ....[118]....
        /*086c*/ 	.word	0x00007100
        /*0870*/ 	.word	0x00000003
        /*0874*/ 	.word	0x000000c0
        /*0878*/ 	.short	0x010a
        /*087a*/ 	.byte	0xff
	.zero		1


	//   ....[119]....
        /*087c*/ 	.word	0x000071e0
        /*0880*/ 	.word	0x00000003
        /*0884*/ 	.word	0x000000c0
        /*0888*/ 	.short	0x010a
        /*088a*/ 	.byte	0xff
	.zero		1


	//   ....[120]....
        /*088c*/ 	.word	0x00007d50
        /*0890*/ 	.word	0x0000003d
        /*0894*/ 	.word	0x00000000
        /*0898*/ 	.short	0x0101
        /*089a*/ 	.byte	0xff
	.zero		1


	//   ....[121]....
        /*089c*/ 	.word	0x00007d70
        /*08a0*/ 	.word	0x0000003e
        /*08a4*/ 	.word	0x000000c0
        /*08a8*/ 	.short	0x010a
        /*08aa*/ 	.byte	0xff
	.zero		1


	//   ....[122]....
        /*08ac*/ 	.word	0x00007e40
        /*08b0*/ 	.word	0x0000003e
        /*08b4*/ 	.word	0x000000c0
        /*08b8*/ 	.short	0x010a
        /*08ba*/ 	.byte	0xff
	.zero		1


	//   ....[123]....
        /*08bc*/ 	.word	0x000089b0
        /*08c0*/ 	.word	0x0000003d
        /*08c4*/ 	.word	0x00000000
        /*08c8*/ 	.short	0x0101
        /*08ca*/ 	.byte	0xff
	.zero		1


	//   ....[124]....
        /*08cc*/ 	.word	0x000089d0
        /*08d0*/ 	.word	0x0000003e
        /*08d4*/ 	.word	0x000000c0
        /*08d8*/ 	.short	0x010a
        /*08da*/ 	.byte	0xff
	.zero		1


	//   ....[125]....
        /*08dc*/ 	.word	0x00008aa0
        /*08e0*/ 	.word	0x0000003e
        /*08e4*/ 	.word	0x000000c0
        /*08e8*/ 	.short	0x010a
        /*08ea*/ 	.byte	0xff
	.zero		1


	//   ....[126]....
        /*08ec*/ 	.word	0x00008de0
        /*08f0*/ 	.word	0x000000ff
        /*08f4*/ 	.word	0x00000000
        /*08f8*/ 	.short	0x0101
        /*08fa*/ 	.byte	0x04
	.zero		1


	//   ....[127]....
        /*08fc*/ 	.word	0x00009670
        /*0900*/ 	.word	0x00000002
        /*0904*/ 	.word	0x00000000
        /*0908*/ 	.short	0x0101
        /*090a*/ 	.byte	0xff
	.zero		1


	//   ....[128]....
        /*090c*/ 	.word	0x00009900
        /*0910*/ 	.word	0x000000ff
        /*0914*/ 	.word	0x00000000
        /*0918*/ 	.short	0x0101
        /*091a*/ 	.byte	0x04
	.zero		1


	//   ....[129]....
        /*091c*/ 	.word	0x00009920
        /*0920*/ 	.word	0x00000003
        /*0924*/ 	.word	0x00000180
        /*0928*/ 	.short	0x010a
        /*092a*/ 	.byte	0xff
	.zero		1


	//   ....[130]....
        /*092c*/ 	.word	0x00009980
        /*0930*/ 	.word	0x00000000
        /*0934*/ 	.word	0x00000060
        /*0938*/ 	.short	0x010a
        /*093a*/ 	.byte	0xff
	.zero		1


	//   ....[131]....
        /*093c*/ 	.word	0x000099e0
        /*0940*/ 	.word	0x00000000
        /*0944*/ 	.word	0x00000060
        /*0948*/ 	.short	0x010a
        /*094a*/ 	.byte	0xff
	.zero		1


	//   ....[132]....
        /*094c*/ 	.word	0x00009a30
        /*0950*/ 	.word	0x00000003
        /*0954*/ 	.word	0x00000110
        /*0958*/ 	.short	0x010a
        /*095a*/ 	.byte	0xff
	.zero		1


	//   ....[133]....
        /*095c*/ 	.word	0x00009a90
        /*0960*/ 	.word	0x00000000
        /*0964*/ 	.word	0x00000000
        /*0968*/ 	.short	0x010a
        /*096a*/ 	.byte	0xff
	.zero		1


	//   ....[134]....
        /*096c*/ 	.word	0x00009af0
        /*0970*/ 	.word	0x00000000
        /*0974*/ 	.word	0x00000000
        /*0978*/ 	.short	0x010a
        /*097a*/ 	.byte	0xff
	.zero		1


	//   ....[135]....
        /*097c*/ 	.word	0x00009b50
        /*0980*/ 	.word	0x00000000
        /*0984*/ 	.word	0x00000000
        /*0988*/ 	.short	0x010a
        /*098a*/ 	.byte	0xff
	.zero		1


	//   ....[136]....
        /*098c*/ 	.word	0x00009bb0
        /*0990*/ 	.word	0x00000000
        /*0994*/ 	.word	0x00000000
        /*0998*/ 	.short	0x010a
        /*099a*/ 	.byte	0xff
	.zero		1


	//   ....[137]....
        /*099c*/ 	.word	0x00009c10
        /*09a0*/ 	.word	0x00000000
        /*09a4*/ 	.word	0x00000000
        /*09a8*/ 	.short	0x010a
        /*09aa*/ 	.byte	0xff
	.zero		1


	//   ....[138]....
        /*09ac*/ 	.word	0x00009c70
        /*09b0*/ 	.word	0x00000000
        /*09b4*/ 	.word	0x00000000
        /*09b8*/ 	.short	0x010a
        /*09ba*/ 	.byte	0xff
	.zero		1


	//   ....[139]....
        /*09bc*/ 	.word	0x00009cd0
        /*09c0*/ 	.word	0x00000000
        /*09c4*/ 	.word	0x00000000
        /*09c8*/ 	.short	0x010a
        /*09ca*/ 	.byte	0xff
	.zero		1


	//   ....[140]....
        /*09cc*/ 	.word	0x00009d30
        /*09d0*/ 	.word	0x00000000
        /*09d4*/ 	.word	0x00000000
        /*09d8*/ 	.short	0x010a
        /*09da*/ 	.byte	0xff
	.zero		1


	//   ....[141]....
        /*09dc*/ 	.word	0x00009d90
        /*09e0*/ 	.word	0x00000000
        /*09e4*/ 	.word	0x00000000
        /*09e8*/ 	.short	0x010a
        /*09ea*/ 	.byte	0xff
	.zero		1


	//   ....[142]....
        /*09ec*/ 	.word	0x00009df0
        /*09f0*/ 	.word	0x00000000
        /*09f4*/ 	.word	0x00000000
        /*09f8*/ 	.short	0x010a
        /*09fa*/ 	.byte	0xff
	.zero		1


	//   ....[143]....
        /*09fc*/ 	.word	0x00009e50
        /*0a00*/ 	.word	0x00000000
        /*0a04*/ 	.word	0x00000000
        /*0a08*/ 	.short	0x010a
        /*0a0a*/ 	.byte	0xff
	.zero		1


	//   ....[144]....
        /*0a0c*/ 	.word	0x00009ea0
        /*0a10*/ 	.word	0x00000002
        /*0a14*/ 	.word	0x00000170
        /*0a18*/ 	.short	0x010a
        /*0a1a*/ 	.byte	0xff
	.zero		1


	//   ....[145]....
        /*0a1c*/ 	.word	0x00009f00
        /*0a20*/ 	.word	0x00000002
        /*0a24*/ 	.word	0x00000120
        /*0a28*/ 	.short	0x010a
        /*0a2a*/ 	.byte	0xff
	.zero		1


	//   ....[146]....
        /*0a2c*/ 	.word	0x00009f50
        /*0a30*/ 	.word	0x00000002
        /*0a34*/ 	.word	0x00000110
        /*0a38*/ 	.short	0x010a
        /*0a3a*/ 	.byte	0xff
	.zero		1


	//   ....[147]....
        /*0a3c*/ 	.word	0x00009fb0
        /*0a40*/ 	.word	0x00000000
        /*0a44*/ 	.word	0x00000120
        /*0a48*/ 	.short	0x010a
        /*0a4a*/ 	.byte	0xff
	.zero		1


	//   ....[148]....
        /*0a4c*/ 	.word	0x0000a000
        /*0a50*/ 	.word	0x00000000
        /*0a54*/ 	.word	0x00000110
        /*0a58*/ 	.short	0x010a
        /*0a5a*/ 	.byte	0xff
	.zero		1


	//   ....[149]....
        /*0a5c*/ 	.word	0x0000a060
        /*0a60*/ 	.word	0x00000003
        /*0a64*/ 	.word	0x00000150
        /*0a68*/ 	.short	0x010a
        /*0a6a*/ 	.byte	0xff
	.zero		1


	//   ....[150]....
        /*0a6c*/ 	.word	0x0000a0c0
        /*0a70*/ 	.word	0x00000000
        /*0a74*/ 	.word	0x00000000
        /*0a78*/ 	.short	0x010a
        /*0a7a*/ 	.byte	0xff
	.zero		1


	//   ....[151]....
        /*0a7c*/ 	.word	0x0000a120
        /*0a80*/ 	.word	0x00000000
        /*0a84*/ 	.word	0x00000000
        /*0a88*/ 	.short	0x010a
        /*0a8a*/ 	.byte	0xff
	.zero		1


	//   ....[152]....
        /*0a8c*/ 	.word	0x0000a180
        /*0a90*/ 	.word	0x00000000
        /*0a94*/ 	.word	0x00000000
        /*0a98*/ 	.short	0x010a
        /*0a9a*/ 	.byte	0xff
	.zero		1


	//   ....[153]....
        /*0a9c*/ 	.word	0x0000a1e0
        /*0aa0*/ 	.word	0x00000000
        /*0aa4*/ 	.word	0x00000000
        /*0aa8*/ 	.short	0x010a
        /*0aaa*/ 	.byte	0xff
	.zero		1


	//   ....[154]....
        /*0aac*/ 	.word	0x0000a240
        /*0ab0*/ 	.word	0x00000000
        /*0ab4*/ 	.word	0x00000000
        /*0ab8*/ 	.short	0x010a
        /*0aba*/ 	.byte	0xff
	.zero		1


	//   ....[155]....
        /*0abc*/ 	.word	0x0000a290
        /*0ac0*/ 	.word	0x0000000c
        /*0ac4*/ 	.word	0x00000110
        /*0ac8*/ 	.short	0x010a
        /*0aca*/ 	.byte	0xff
	.zero		1


	//   ....[156]....
        /*0acc*/ 	.word	0x0000a2f0
        /*0ad0*/ 	.word	0x00000000
        /*0ad4*/ 	.word	0x00000108
        /*0ad8*/ 	.short	0x010a
        /*0ada*/ 	.byte	0xff
	.zero		1


	//   ....[157]....
        /*0adc*/ 	.word	0x0000a350
        /*0ae0*/ 	.word	0x00000000
        /*0ae4*/ 	.word	0x000000e0
        /*0ae8*/ 	.short	0x010a
        /*0aea*/ 	.byte	0xff
	.zero		1


	//   ....[158]....
        /*0aec*/ 	.word	0x0000a3b0
        /*0af0*/ 	.word	0x00000000
        /*0af4*/ 	.word	0x000000e8
        /*0af8*/ 	.short	0x010a
        /*0afa*/ 	.byte	0xff
	.zero		1


	//   ....[159]....
        /*0afc*/ 	.word	0x0000a410
        /*0b00*/ 	.word	0x00000000
        /*0b04*/ 	.word	0x000000f0
        /*0b08*/ 	.short	0x010a
        /*0b0a*/ 	.byte	0xff
	.zero		1


	//   ....[160]....
        /*0b0c*/ 	.word	0x0000a470
        /*0b10*/ 	.word	0x00000000
        /*0b14*/ 	.word	0x000000f8
        /*0b18*/ 	.short	0x010a
        /*0b1a*/ 	.byte	0xff
	.zero		1


	//   ....[161]....
        /*0b1c*/ 	.word	0x0000a4d0
        /*0b20*/ 	.word	0x00000000
        /*0b24*/ 	.word	0x000000e0
        /*0b28*/ 	.short	0x010a
        /*0b2a*/ 	.byte	0xff
	.zero		1


	//   ....[162]....
        /*0b2c*/ 	.word	0x0000a530
        /*0b30*/ 	.word	0x00000000
        /*0b34*/ 	.word	0x000000e8
        /*0b38*/ 	.short	0x010a
        /*0b3a*/ 	.byte	0xff
	.zero		1


	//   ....[163]....
        /*0b3c*/ 	.word	0x0000a590
        /*0b40*/ 	.word	0x00000000
        /*0b44*/ 	.word	0x000000f0
        /*0b48*/ 	.short	0x010a
        /*0b4a*/ 	.byte	0xff
	.zero		1


	//   ....[164]....
        /*0b4c*/ 	.word	0x0000a5e0
        /*0b50*/ 	.word	0x00000003
        /*0b54*/ 	.word	0x00000110
        /*0b58*/ 	.short	0x010a
        /*0b5a*/ 	.byte	0xff
	.zero		1


	//   ....[165]....
        /*0b5c*/ 	.word	0x0000a640
        /*0b60*/ 	.word	0x00000002
        /*0b64*/ 	.word	0x000000c0
        /*0b68*/ 	.short	0x010a
        /*0b6a*/ 	.byte	0xff
	.zero		1


	//   ....[166]....
        /*0b6c*/ 	.word	0x0000a690
        /*0b70*/ 	.word	0x00000063
        /*0b74*/ 	.word	0x00000130
        /*0b78*/ 	.short	0x010a
        /*0b7a*/ 	.byte	0xff
	.zero		1


	//   ....[167]....
        /*0b7c*/ 	.word	0x0000a6e0
        /*0b80*/ 	.word	0x00000003
        /*0b84*/ 	.word	0x000000c0
        /*0b88*/ 	.short	0x010a
        /*0b8a*/ 	.byte	0xff
	.zero		1


	//   ....[168]....
        /*0b8c*/ 	.word	0x0000a730
        /*0b90*/ 	.word	0x0000003e
        /*0b94*/ 	.word	0x000000c0
        /*0b98*/ 	.short	0x010a
        /*0b9a*/ 	.byte	0xff
	.zero		1


	//   ....[169]....
        /*0b9c*/ 	.word	0x0000a780
        /*0ba0*/ 	.word	0x0000003e
        /*0ba4*/ 	.word	0x000000c0
        /*0ba8*/ 	.short	0x010a
        /*0baa*/ 	.byte	0xff
	.zero		1


	//----- nvinfo : EIATTR_NUM_MBARRIERS
	.align		4
.L_47:
        /*0bac*/ 	.byte	0x03, 0x38
        /*0bae*/ 	.short	0x0032


	//----- nvinfo : EIATTR_EXIT_INSTR_OFFSETS
	.align		4
        /*0bb0*/ 	.byte	0x04, 0x1c
        /*0bb2*/ 	.short	(.L_49 - .L_48)


	//   ....[0]....
.L_48:
        /*0bb4*/ 	.word	0x00002f50


	//   ....[1]....
        /*0bb8*/ 	.word	0x00003440


	//   ....[2]....
        /*0bbc*/ 	.word	0x000034a0


	//   ....[3]....
        /*0bc0*/ 	.word	0x000042d0


	//   ....[4]....
        /*0bc4*/ 	.word	0x00005430


	//   ....[5]....
        /*0bc8*/ 	.word	0x00005470


	//   ....[6]....
        /*0bcc*/ 	.word	0x000097f0


	//   ....[7]....
        /*0bd0*/ 	.word	0x00009870


	//   ....[8]....
        /*0bd4*/ 	.word	0x000098a0


	//   ....[9]....
        /*0bd8*/ 	.word	0x00009910


	//----- nvinfo : EIATTR_MAX_THREADS
	.align		4
.L_49:
        /*0bdc*/ 	.byte	0x04, 0x05
        /*0bde*/ 	.short	(.L_51 - .L_50)
.L_50:
        /*0be0*/ 	.word	0x00000100
        /*0be4*/ 	.word	0x00000001
        /*0be8*/ 	.word	0x00000001


	//----- nvinfo : EIATTR_CRS_STACK_SIZE
	.align		4
.L_51:
        /*0bec*/ 	.byte	0x04, 0x1e
        /*0bee*/ 	.short	(.L_53 - .L_52)
.L_52:
        /*0bf0*/ 	.word	0x00000000


	//----- nvinfo : EIATTR_CBANK_PARAM_SIZE
	.align		4
.L_53:
        /*0bf4*/ 	.byte	0x03, 0x19
        /*0bf6*/ 	.short	0x0800


	//----- nvinfo : EIATTR_PARAM_CBANK
	.align		4
        /*0bf8*/ 	.byte	0x04, 0x0a
        /*0bfa*/ 	.short	(.L_55 - .L_54)
	.align		4
.L_54:
        /*0bfc*/ 	.word	index@(.nv.constant0._ZN7cutlass13device_kernelINS_4gemm6kernel13GemmUniversalIN4cute5tupleIJiiiiEEENS1_10collective13CollectiveMmaINS1_35MainloopSm100TmaUmmaWarpSpecializedILi12ELi2ELi4ENS5_IJNS4_1CILi1EEENSA_ILi4EEESB_EEEEENS5_IJNSA_ILi128EEESF_NSA_ILi32EEEEEENS_6half_tENS5_IJlSB_lEEESI_SJ_NS4_8TiledMMAINS4_8MMA_AtomIJNS4_20SM100_MMA_F16BF16_SSISI_SI_fLi128ELi128ELNS4_4UMMA5MajorE0ELSO_0ELNSN_7ScaleInE0ELSP_0EEEEEENS4_6LayoutINS5_IJSB_SB_SB_EEENS5_IJNSA_ILi0EEESU_SU_EEEEENS5_IJNS4_10UnderscoreESX_SX_EEEEENS4_23SM90_TMA_LOAD_MULTICASTENS4_14ComposedLayoutINS4_7SwizzleILi2ELi4ELi3EEENS4_18smem_ptr_flag_bitsILi16EEENSS_INS5_IJNSA_ILi8EEESG_EEENS5_IJSG_SB_EEEEEEEvNS4_8identityENS4_13SM90_TMA_LOADES1A_vS1B_EENS_8epilogue10collective18CollectiveEpilogueINS1E_23Sm100TmaWarpSpecializedILi4ELi2ELi32ELb1ELb0EEEJSH_NS5_IJNSS_ISF_SB_EENSS_ISG_SB_EEEEESI_SJ_SI_SJ_NS1E_6fusion15FusionCallbacksIS1I_NS1M_17LinearCombinationISI_fSI_fLNS_15FloatRoundStyleE2EEESH_S1L_JEEENS4_5SM1004TMEM4LOAD26SM100_TMEM_LOAD_32dp32b32xES1C_S1A_NS4_39AutoVectorizingCopyWithAssumedAlignmentILi128EEENS4_14SM90_TMA_STOREES1A_S1X_S1X_EEEvvEEEEvNT_6ParamsE)
        /*0c00*/ 	.short	0x0380
        /*0c02*/ 	.short	0x0800


	//----- nvinfo : EIATTR_SW_WAR
	.align		4
.L_55:
        /*0c04*/ 	.byte	0x04, 0x36
        /*0c06*/ 	.short	(.L_57 - .L_56)
.L_56:
        /*0c08*/ 	.word	0x00000008
.L_57:


//--------------------- .nv.callgraph             --------------------------
	.section	.nv.callgraph,"",@"SHT_CUDA_CALLGRAPH"
	.align	4
	.sectionentsize	8
	.align		4
        /*0000*/ 	.word	0x00000000
	.align		4
        /*0004*/ 	.word	0xffffffff
	.align		4
        /*0008*/ 	.word	index@(_ZN7cutlass13device_kernelINS_4gemm6kernel13GemmUniversalIN4cute5tupleIJiiiiEEENS1_10collective13CollectiveMmaINS1_35MainloopSm100TmaUmmaWarpSpecializedILi12ELi2ELi4ENS5_IJNS4_1CILi1EEENSA_ILi4EEESB_EEEEENS5_IJNSA_ILi128EEESF_NSA_ILi32EEEEEENS_6half_tENS5_IJlSB_lEEESI_SJ_NS4_8TiledMMAINS4_8MMA_AtomIJNS4_20SM100_MMA_F16BF16_SSISI_SI_fLi128ELi128ELNS4_4UMMA5MajorE0ELSO_0ELNSN_7ScaleInE0ELSP_0EEEEEENS4_6LayoutINS5_IJSB_SB_SB_EEENS5_IJNSA_ILi0EEESU_SU_EEEEENS5_IJNS4_10UnderscoreESX_SX_EEEEENS4_23SM90_TMA_LOAD_MULTICASTENS4_14ComposedLayoutINS4_7SwizzleILi2ELi4ELi3EEENS4_18smem_ptr_flag_bitsILi16EEENSS_INS5_IJNSA_ILi8EEESG_EEENS5_IJSG_SB_EEEEEEEvNS4_8identityENS4_13SM90_TMA_LOADES1A_vS1B_EENS_8epilogue10collective18CollectiveEpilogueINS1E_23Sm100TmaWarpSpecializedILi4ELi2ELi32ELb1ELb0EEEJSH_NS5_IJNSS_ISF_SB_EENSS_ISG_SB_EEEEESI_SJ_SI_SJ_NS1E_6fusion15FusionCallbacksIS1I_NS1M_17LinearCombinationISI_fSI_fLNS_15FloatRoundStyleE2EEESH_S1L_JEEENS4_5SM1004TMEM4LOAD26SM100_TMEM_LOAD_32dp32b32xES1C_S1A_NS4_39AutoVectorizingCopyWithAssumedAlignmentILi128EEENS4_14SM90_TMA_STOREES1A_S1X_S1X_EEEvvEEEEvNT_6ParamsE)
	.align		4
        /*000c*/ 	.word	index@(__assertfail)
	.align		4
        /*0010*/ 	.word	0x00000000
	.align		4
        /*0014*/ 	.word	0xfffffffe
	.align		4
        /*0018*/ 	.word	0x00000000
	.align		4
        /*001c*/ 	.word	0xfffffffd
	.align		4
        /*0020*/ 	.word	0x00000000
	.align		4
        /*0024*/ 	.word	0xfffffffc


//--------------------- .nv.constant4             --------------------------
	.section	.nv.constant4,"a",@progbits
	.align	8
	.align		8
.nv.constant4:
        /*0000*/ 	.dword	__assertfail
	.align		8
        /*0008*/ 	.dword	__unnamed_1
	.align		8
        /*0010*/ 	.dword	__unnamed_2
	.align		8
        /*0018*/ 	.dword	_ZN40_INTERNAL_75f735a2_4_k_cu_46fdc8c6_291314cuda3std3__45__cpo5beginE
	.align		8
        /*0020*/ 	.dword	_ZN40_INTERNAL_75f735a2_4_k_cu_46fdc8c6_291314cuda3std3__45__cpo3endE
	.align		8
        /*0028*/ 	.dword	_ZN40_INTERNAL_75f735a2_4_k_cu_46fdc8c6_291314cuda3std3__45__cpo6cbeginE
	.align		8
        /*0030*/ 	.dword	_ZN40_INTERNAL_75f735a2_4_k_cu_46fdc8c6_291314cuda3std3__45__cpo4cendE
	.align		8
        /*0038*/ 	.dword	_ZN40_INTERNAL_75f735a2_4_k_cu_46fdc8c6_291314cuda3std3__442_GLOBAL__N__75f735a2_4_k_cu_46fdc8c6_291316ignoreE
	.align		8
        /*0040*/ 	.dword	_ZN40_INTERNAL_75f735a2_4_k_cu_46fdc8c6_291314cuda3std3__419piecewise_constructE
	.align		8
        /*0048*/ 	.dword	_ZN40_INTERNAL_75f735a2_4_k_cu_46fdc8c6_291314cuda3std3__48in_placeE
	.align		8
        /*0050*/ 	.dword	_ZN40_INTERNAL_75f735a2_4_k_cu_46fdc8c6_291314cuda3std6ranges3__45__cpo4swapE
	.align		8
        /*0058*/ 	.dword	_ZN40_INTERNAL_75f735a2_4_k_cu_46fdc8c6_291314cuda3std6ranges3__45__cpo9iter_moveE
	.align		8
        /*0060*/ 	.dword	_ZN40_INTERNAL_75f735a2_4_k_cu_46fdc8c6_291314cute7productE
	.align		8
        /*0068*/ 	.dword	_ZN40_INTERNAL_75f735a2_4_k_cu_46fdc8c6_291314cute1_E
	.align		8
        /*0070*/ 	.dword	$str$25
	.align		8
        /*0078*/ 	.dword	$str$26
	.align		8
        /*0080*/ 	.dword	$str$27
	.align		8
        /*0088*/ 	.dword	$str$28


//--------------------- .text._ZN7cutlass13device_kernelINS_4gemm6kernel13GemmUniversalIN4cute5tupleIJiiiiEEENS1_10collective13CollectiveMmaINS1_35MainloopSm100TmaUmmaWarpSpecializedILi12ELi2ELi4ENS5_IJNS4_1CILi1EEENSA_ILi4EEESB_EEEEENS5_IJNSA_ILi128EEESF_NSA_ILi32EEEEEENS_6half_tENS5_IJlSB_lEEESI_SJ_NS4_8TiledMMAINS4_8MMA_AtomIJNS4_20SM100_MMA_F16BF16_SSISI_SI_fLi128ELi128ELNS4_4UMMA5MajorE0ELSO_0ELNSN_7ScaleInE0ELSP_0EEEEEENS4_6LayoutINS5_IJSB_SB_SB_EEENS5_IJNSA_ILi0EEESU_SU_EEEEENS5_IJNS4_10UnderscoreESX_SX_EEEEENS4_23SM90_TMA_LOAD_MULTICASTENS4_14ComposedLayoutINS4_7SwizzleILi2ELi4ELi3EEENS4_18smem_ptr_flag_bitsILi16EEENSS_INS5_IJNSA_ILi8EEESG_EEENS5_IJSG_SB_EEEEEEEvNS4_8identityENS4_13SM90_TMA_LOADES1A_vS1B_EENS_8epilogue10collective18CollectiveEpilogueINS1E_23Sm100TmaWarpSpecializedILi4ELi2ELi32ELb1ELb0EEEJSH_NS5_IJNSS_ISF_SB_EENSS_ISG_SB_EEEEESI_SJ_SI_SJ_NS1E_6fusion15FusionCallbacksIS1I_NS1M_17LinearCombinationISI_fSI_fLNS_15FloatRoundStyleE2EEESH_S1L_JEEENS4_5SM1004TMEM4LOAD26SM100_TMEM_LOAD_32dp32b32xES1C_S1A_NS4_39AutoVectorizingCopyWithAssumedAlignmentILi128EEENS4_14SM90_TMA_STOREES1A_S1X_S1X_EEEvvEEEEvNT_6ParamsE --------------------------
	.section	.text._ZN7cutlass13device_kernelINS_4gemm6kernel13GemmUniversalIN4cute5tupleIJiiiiEEENS1_10collective13CollectiveMmaINS1_35MainloopSm100TmaUmmaWarpSpecializedILi12ELi2ELi4ENS5_IJNS4_1CILi1EEENSA_ILi4EEESB_EEEEENS5_IJNSA_ILi128EEESF_NSA_ILi32EEEEEENS_6half_tENS5_IJlSB_lEEESI_SJ_NS4_8TiledMMAINS4_8MMA_AtomIJNS4_20SM100_MMA_F16BF16_SSISI_SI_fLi128ELi128ELNS4_4UMMA5MajorE0ELSO_0ELNSN_7ScaleInE0ELSP_0EEEEEENS4_6LayoutINS5_IJSB_SB_SB_EEENS5_IJNSA_ILi0EEESU_SU_EEEEENS5_IJNS4_10UnderscoreESX_SX_EEEEENS4_23SM90_TMA_LOAD_MULTICASTENS4_14ComposedLayoutINS4_7SwizzleILi2ELi4ELi3EEENS4_18smem_ptr_flag_bitsILi16EEENSS_INS5_IJNSA_ILi8EEESG_EEENS5_IJSG_SB_EEEEEEEvNS4_8identityENS4_13SM90_TMA_LOADES1A_vS1B_EENS_8epilogue10collective18CollectiveEpilogueINS1E_23Sm100TmaWarpSpecializedILi4ELi2ELi32ELb1ELb0EEEJSH_NS5_IJNSS_ISF_SB_EENSS_ISG_SB_EEEEESI_SJ_SI_SJ_NS1E_6fusion15FusionCallbacksIS1I_NS1M_17LinearCombinationISI_fSI_fLNS_15FloatRoundStyleE2EEESH_S1L_JEEENS4_5SM1004TMEM4LOAD26SM100_TMEM_LOAD_32dp32b32xES1C_S1A_NS4_39AutoVectorizingCopyWithAssumedAlignmentILi128EEENS4_14SM90_TMA_STOREES1A_S1X_S1X_EEEvvEEEEvNT_6ParamsE,"ax",@progbits
	.align	128
.text._ZN7cutlass13device_kernelINS_4gemm6kernel13GemmUniversalIN4cute5tupleIJiiiiEEENS1_10collective13CollectiveMmaINS1_35MainloopSm100TmaUmmaWarpSpecializedILi12ELi2ELi4ENS5_IJNS4_1CILi1EEENSA_ILi4EEESB_EEEEENS5_IJNSA_ILi128EEESF_NSA_ILi32EEEEEENS_6half_tENS5_IJlSB_lEEESI_SJ_NS4_8TiledMMAINS4_8MMA_AtomIJNS4_20SM100_MMA_F16BF16_SSISI_SI_fLi128ELi128ELNS4_4UMMA5MajorE0ELSO_0ELNSN_7ScaleInE0ELSP_0EEEEEENS4_6LayoutINS5_IJSB_SB_SB_EEENS5_IJNSA_ILi0EEESU_SU_EEEEENS5_IJNS4_10UnderscoreESX_SX_EEEEENS4_23SM90_TMA_LOAD_MULTICASTENS4_14ComposedLayoutINS4_7SwizzleILi2ELi4ELi3EEENS4_18smem_ptr_flag_bitsILi16EEENSS_INS5_IJNSA_ILi8EEESG_EEENS5_IJSG_SB_EEEEEEEvNS4_8identityENS4_13SM90_TMA_LOADES1A_vS1B_EENS_8epilogue10collective18CollectiveEpilogueINS1E_23Sm100TmaWarpSpecializedILi4ELi2ELi32ELb1ELb0EEEJSH_NS5_IJNSS_ISF_SB_EENSS_ISG_SB_EEEEESI_SJ_SI_SJ_NS1E_6fusion15FusionCallbacksIS1I_NS1M_17LinearCombinationISI_fSI_fLNS_15FloatRoundStyleE2EEESH_S1L_JEEENS4_5SM1004TMEM4LOAD26SM100_TMEM_LOAD_32dp32b32xES1C_S1A_NS4_39AutoVectorizingCopyWithAssumedAlignmentILi128EEENS4_14SM90_TMA_STOREES1A_S1X_S1X_EEEvvEEEEvNT_6ParamsE:
        .type           _ZN7cutlass13device_kernelINS_4gemm6kernel13GemmUniversalIN4cute5tupleIJiiiiEEENS1_10collective13CollectiveMmaINS1_35MainloopSm100TmaUmmaWarpSpecializedILi12ELi2ELi4ENS5_IJNS4_1CILi1EEENSA_ILi4EEESB_EEEEENS5_IJNSA_ILi128EEESF_NSA_ILi32EEEEEENS_6half_tENS5_IJlSB_lEEESI_SJ_NS4_8TiledMMAINS4_8MMA_AtomIJNS4_20SM100_MMA_F16BF16_SSISI_SI_fLi128ELi128ELNS4_4UMMA5MajorE0ELSO_0ELNSN_7ScaleInE0ELSP_0EEEEEENS4_6LayoutINS5_IJSB_SB_SB_EEENS5_IJNSA_ILi0EEESU_SU_EEEEENS5_IJNS4_10UnderscoreESX_SX_EEEEENS4_23SM90_TMA_LOAD_MULTICASTENS4_14ComposedLayoutINS4_7SwizzleILi2ELi4ELi3EEENS4_18smem_ptr_flag_bitsILi16EEENSS_INS5_IJNSA_ILi8EEESG_EEENS5_IJSG_SB_EEEEEEEvNS4_8identityENS4_13SM90_TMA_LOADES1A_vS1B_EENS_8epilogue10collective18CollectiveEpilogueINS1E_23Sm100TmaWarpSpecializedILi4ELi2ELi32ELb1ELb0EEEJSH_NS5_IJNSS_ISF_SB_EENSS_ISG_SB_EEEEESI_SJ_SI_SJ_NS1E_6fusion15FusionCallbacksIS1I_NS1M_17LinearCombinationISI_fSI_fLNS_15FloatRoundStyleE2EEESH_S1L_JEEENS4_5SM1004TMEM4LOAD26SM100_TMEM_LOAD_32dp32b32xES1C_S1A_NS4_39AutoVectorizingCopyWithAssumedAlignmentILi128EEENS4_14SM90_TMA_STOREES1A_S1X_S1X_EEEvvEEEEvNT_6ParamsE,@function
        .size           _ZN7cutlass13device_kernelINS_4gemm6kernel13GemmUniversalIN4cute5tupleIJiiiiEEENS1_10collective13CollectiveMmaINS1_35MainloopSm100TmaUmmaWarpSpecializedILi12ELi2ELi4ENS5_IJNS4_1CILi1EEENSA_ILi4EEESB_EEEEENS5_IJNSA_ILi128EEESF_NSA_ILi32EEEEEENS_6half_tENS5_IJlSB_lEEESI_SJ_NS4_8TiledMMAINS4_8MMA_AtomIJNS4_20SM100_MMA_F16BF16_SSISI_SI_fLi128ELi128ELNS4_4UMMA5MajorE0ELSO_0ELNSN_7ScaleInE0ELSP_0EEEEEENS4_6LayoutINS5_IJSB_SB_SB_EEENS5_IJNSA_ILi0EEESU_SU_EEEEENS5_IJNS4_10UnderscoreESX_SX_EEEEENS4_23SM90_TMA_LOAD_MULTICASTENS4_14ComposedLayoutINS4_7SwizzleILi2ELi4ELi3EEENS4_18smem_ptr_flag_bitsILi16EEENSS_INS5_IJNSA_ILi8EEESG_EEENS5_IJSG_SB_EEEEEEEvNS4_8identityENS4_13SM90_TMA_LOADES1A_vS1B_EENS_8epilogue10collective18CollectiveEpilogueINS1E_23Sm100TmaWarpSpecializedILi4ELi2ELi32ELb1ELb0EEEJSH_NS5_IJNSS_ISF_SB_EENSS_ISG_SB_EEEEESI_SJ_SI_SJ_NS1E_6fusion15FusionCallbacksIS1I_NS1M_17LinearCombinationISI_fSI_fLNS_15FloatRoundStyleE2EEESH_S1L_JEEENS4_5SM1004TMEM4LOAD26SM100_TMEM_LOAD_32dp32b32xES1C_S1A_NS4_39AutoVectorizingCopyWithAssumedAlignmentILi128EEENS4_14SM90_TMA_STOREES1A_S1X_S1X_EEEvvEEEEvNT_6ParamsE,(.L_x_208 - _ZN7cutlass13device_kernelINS_4gemm6kernel13GemmUniversalIN4cute5tupleIJiiiiEEENS1_10collective13CollectiveMmaINS1_35MainloopSm100TmaUmmaWarpSpecializedILi12ELi2ELi4ENS5_IJNS4_1CILi1EEENSA_ILi4EEESB_EEEEENS5_IJNSA_ILi128EEESF_NSA_ILi32EEEEEENS_6half_tENS5_IJlSB_lEEESI_SJ_NS4_8TiledMMAINS4_8MMA_AtomIJNS4_20SM100_MMA_F16BF16_SSISI_SI_fLi128ELi128ELNS4_4UMMA5MajorE0ELSO_0ELNSN_7ScaleInE0ELSP_0EEEEEENS4_6LayoutINS5_IJSB_SB_SB_EEENS5_IJNSA_ILi0EEESU_SU_EEEEENS5_IJNS4_10UnderscoreESX_SX_EEEEENS4_23SM90_TMA_LOAD_MULTICASTENS4_14ComposedLayoutINS4_7SwizzleILi2ELi4ELi3EEENS4_18smem_ptr_flag_bitsILi16EEENSS_INS5_IJNSA_ILi8EEESG_EEENS5_IJSG_SB_EEEEEEEvNS4_8identityENS4_13SM90_TMA_LOADES1A_vS1B_EENS_8epilogue10collective18CollectiveEpilogueINS1E_23Sm100TmaWarpSpecializedILi4ELi2ELi32ELb1ELb0EEEJSH_NS5_IJNSS_ISF_SB_EENSS_ISG_SB_EEEEESI_SJ_SI_SJ_NS1E_6fusion15FusionCallbacksIS1I_NS1M_17LinearCombinationISI_fSI_fLNS_15FloatRoundStyleE2EEESH_S1L_JEEENS4_5SM1004TMEM4LOAD26SM100_TMEM_LOAD_32dp32b32xES1C_S1A_NS4_39AutoVectorizingCopyWithAssumedAlignmentILi128EEENS4_14SM90_TMA_STOREES1A_S1X_S1X_EEEvvEEEEvNT_6ParamsE)
        .other          _ZN7cutlass13device_kernelINS_4gemm6kernel13GemmUniversalIN4cute5tupleIJiiiiEEENS1_10collective13CollectiveMmaINS1_35MainloopSm100TmaUmmaWarpSpecializedILi12ELi2ELi4ENS5_IJNS4_1CILi1EEENSA_ILi4EEESB_EEEEENS5_IJNSA_ILi128EEESF_NSA_ILi32EEEEEENS_6half_tENS5_IJlSB_lEEESI_SJ_NS4_8TiledMMAINS4_8MMA_AtomIJNS4_20SM100_MMA_F16BF16_SSISI_SI_fLi128ELi128ELNS4_4UMMA5MajorE0ELSO_0ELNSN_7ScaleInE0ELSP_0EEEEEENS4_6LayoutINS5_IJSB_SB_SB_EEENS5_IJNSA_ILi0EEESU_SU_EEEEENS5_IJNS4_10UnderscoreESX_SX_EEEEENS4_23SM90_TMA_LOAD_MULTICASTENS4_14ComposedLayoutINS4_7SwizzleILi2ELi4ELi3EEENS4_18smem_ptr_flag_bitsILi16EEENSS_INS5_IJNSA_ILi8EEESG_EEENS5_IJSG_SB_EEEEEEEvNS4_8identityENS4_13SM90_TMA_LOADES1A_vS1B_EENS_8epilogue10collective18CollectiveEpilogueINS1E_23Sm100TmaWarpSpecializedILi4ELi2ELi32ELb1ELb0EEEJSH_NS5_IJNSS_ISF_SB_EENSS_ISG_SB_EEEEESI_SJ_SI_SJ_NS1E_6fusion15FusionCallbacksIS1I_NS1M_17LinearCombinationISI_fSI_fLNS_15FloatRoundStyleE2EEESH_S1L_JEEENS4_5SM1004TMEM4LOAD26SM100_TMEM_LOAD_32dp32b32xES1C_S1A_NS4_39AutoVectorizingCopyWithAssumedAlignmentILi128EEENS4_14SM90_TMA_STOREES1A_S1X_S1X_EEEvvEEEEvNT_6ParamsE,@"STO_CUDA_ENTRY STV_DEFAULT"
_ZN7cutlass13device_kernelINS_4gemm6kernel13GemmUniversalIN4cute5tupleIJiiiiEEENS1_10collective13CollectiveMmaINS1_35MainloopSm100TmaUmmaWarpSpecializedILi12ELi2ELi4ENS5_IJNS4_1CILi1EEENSA_ILi4EEESB_EEEEENS5_IJNSA_ILi128EEESF_NSA_ILi32EEEEEENS_6half_tENS5_IJlSB_lEEESI_SJ_NS4_8TiledMMAINS4_8MMA_AtomIJNS4_20SM100_MMA_F16BF16_SSISI_SI_fLi128ELi128ELNS4_4UMMA5MajorE0ELSO_0ELNSN_7ScaleInE0ELSP_0EEEEEENS4_6LayoutINS5_IJSB_SB_SB_EEENS5_IJNSA_ILi0EEESU_SU_EEEEENS5_IJNS4_10UnderscoreESX_SX_EEEEENS4_23SM90_TMA_LOAD_MULTICASTENS4_14ComposedLayoutINS4_7SwizzleILi2ELi4ELi3EEENS4_18smem_ptr_flag_bitsILi16EEENSS_INS5_IJNSA_ILi8EEESG_EEENS5_IJSG_SB_EEEEEEEvNS4_8identityENS4_13SM90_TMA_LOADES1A_vS1B_EENS_8epilogue10collective18CollectiveEpilogueINS1E_23Sm100TmaWarpSpecializedILi4ELi2ELi32ELb1ELb0EEEJSH_NS5_IJNSS_ISF_SB_EENSS_ISG_SB_EEEEESI_SJ_SI_SJ_NS1E_6fusion15FusionCallbacksIS1I_NS1M_17LinearCombinationISI_fSI_fLNS_15FloatRoundStyleE2EEESH_S1L_JEEENS4_5SM1004TMEM4LOAD26SM100_TMEM_LOAD_32dp32b32xES1C_S1A_NS4_39AutoVectorizingCopyWithAssumedAlignmentILi128EEENS4_14SM90_TMA_STOREES1A_S1X_S1X_EEEvvEEEEvNT_6ParamsE:
[----:B------:R-:W1:Y:S01]  /*0000*/  LDC R1, c[0x0][0x37c] ;  /* 0x0000df00ff017b82 */ /* 0x000e620000000800 */
[----:B------:R-:W2:Y:S01]  /*0010*/  S2R R94, SR_TID.X ;  /* 0x00000000005e7919 */ /* 0x000ea20000002100 */
[----:B------:R-:W3:Y:S01]  /*0020*/  LDCU.64 UR8, c[0x0][0x890] ;  /* 0x00011200ff0877ac */ /* 0x000ee20008000a00 */
[----:B------:R-:W-:Y:S02]  /*0030*/  PRMT R80, RZ, 0x7610, R80 ;  /* 0x00007610ff507816 */ /* 0x000fe40000000050 */
[----:B------:R-:W-:Y:S01]  /*0040*/  ELECT P3, URZ, PT ;  /* 0x0000000000ff782f */ /* 0x000fe20003860000 */
[----:B---3--:R-:W-:-:S04]  /*0050*/  UISETP.NE.U32.AND UP0, UPT, UR8, URZ, UPT ;  /* 0x000000ff0800728c */ /* 0x008fc8000bf05070 */
[----:B------:R-:W-:Y:S01]  /*0060*/  UISETP.NE.AND.EX UP0, UPT, UR9, URZ, UPT, UP0 ;  /* 0x000000ff0900728c */ /* 0x000fe2000bf05300 */
[----:B--2---:R-:W-:-:S05]  /*0070*/  SHF.R.U32.HI R81, RZ, 0x5, R94 ;  /* 0x00000005ff517819 */ /* 0x004fca000001165e */
[----:B------:R-:W2:Y:S02]  /*0080*/  SHFL.IDX PT, R0, R81, RZ, 0x1f ;  /* 0x00001fff51007589 */ /* 0x000ea400000e0000 */
[----:B--2---:R-:W-:Y:S01]  /*0090*/  R2UR UR17, R0 ;  /* 0x00000000001172ca */ /* 0x004fe200000e0000 */
[----:B-1----:R-:W-:-:S14]  /*00a0*/  BRA.U UP0, `(.L_x_0) ;  /* 0x0000000100307547 */ /* 0x002fdc000b800000 */
[----:B------:R-:W1:Y:S02]  /*00b0*/  LDCU.64 UR4, c[0x0][0x888] ;  /* 0x00011100ff0477ac */ /* 0x000e640008000a00 */
[----:B-1----:R-:W-:-:S04]  /*00c0*/  UISETP.NE.U32.AND UP0, UPT, UR4, URZ, UPT ;  /* 0x000000ff0400728c */ /* 0x002fc8000bf05070 */
[----:B------:R-:W-:-:S09]  /*00d0*/  UISETP.NE.AND.EX UP0, UPT, UR5, URZ, UPT, UP0 ;  /* 0x000000ff0500728c */ /* 0x000fd2000bf05300 */
[----:B------:R-:W-:Y:S05]  /*00e0*/  BRA.U !UP0, `(.L_x_1) ;  /* 0x0000000108147547 */ /* 0x000fea000b800000 */
[----:B------:R-:W1:Y:S01]  /*00f0*/  LDC.64 R2, c[0x0][0x888] ;  /* 0x00022200ff027b82 */ /* 0x000e620000000a00 */
[----:B------:R-:W1:Y:S02]  /*0100*/  LDCU.64 UR4, c[0x0][0x358] ;  /* 0x00006b00ff0477ac */ /* 0x000e640008000a00 */
[----:B-1----:R1:W5:Y:S01]  /*0110*/  LDG.E R41, desc[UR4][R2.64] ;  /* 0x0000000402297981 */ /* 0x002362000c1e1900 */
[----:B------:R-:W-:Y:S01]  /*0120*/  HFMA2 R80, -RZ, RZ, 0, 5.9604644775390625e-08 ;  /* 0x00000001ff507431 */ /* 0x000fe200000001ff */
[----:B------:R-:W-:Y:S05]  /*0130*/  BRA `(.L_x_0) ;  /* 0x00000000000c7947 */ /* 0x000fea0003800000 */
.L_x_1:
[----:B------:R-:W1:Y:S01]  /*0140*/  LDCU UR4, c[0x0][0x880] ;  /* 0x00011000ff0477ac */ /* 0x000e620008000800 */
[----:B------:R-:W-:Y:S01]  /*0150*/  HFMA2 R80, -RZ, RZ, 0, 5.9604644775390625e-08 ;  /* 0x00000001ff507431 */ /* 0x000fe200000001ff */
[----:B-1----:R-:W-:-:S07]  /*0160*/  MOV R41, UR4 ;  /* 0x0000000400297c02 */ /* 0x002fce0008000f00 */
.L_x_0:
[----:B------:R-:W2:Y:S02]  /*0170*/  LDCU.64 UR4, c[0x0][0x8b0] ;  /* 0x00011600ff0477ac */ /* 0x000ea40008000a00 */
[----:B--2---:R-:W-:-:S04]  /*0180*/  UISETP.NE.U32.AND UP0, UPT, UR4, URZ, UPT ;  /* 0x000000ff0400728c */ /* 0x004fc8000bf05070 */
[----:B------:R-:W-:-:S09]  /*0190*/  UISETP.NE.AND.EX UP0, UPT, UR5, URZ, UPT, UP0 ;  /* 0x000000ff0500728c */ /* 0x000fd2000bf05300 */
[----:B------:R-:W-:Y:S05]  /*01a0*/  BRA.U UP0, `(.L_x_2) ;  /* 0x0000000100287547 */ /* 0x000fea000b800000 */
[----:B------:R-:W2:Y:S02]  /*01b0*/  LDCU.64 UR4, c[0x0][0x8a8] ;  /* 0x00011500ff0477ac */ /* 0x000ea40008000a00 */
[----:B--2---:R-:W-:-:S04]  /*01c0*/  UISETP.NE.U32.AND UP0, UPT, UR4, URZ, UPT ;  /* 0x000000ff0400728c */ /* 0x004fc8000bf05070 */
[----:B------:R-:W-:-:S09]  /*01d0*/  UISETP.NE.AND.EX UP0, UPT, UR5, URZ, UPT, UP0 ;  /* 0x000000ff0500728c */ /* 0x000fd2000bf05300 */
[----:B------:R-:W-:Y:S05]  /*01e0*/  BRA.U !UP0, `(.L_x_3) ;  /* 0x0000000108107547 */ /* 0x000fea000b800000 */
[----:B------:R-:W2:Y:S01]  /*01f0*/  LDC.64 R38, c[0x0][0x8a8] ;  /* 0x00022a00ff267b82 */ /* 0x000ea20000000a00 */
[----:B------:R-:W2:Y:S02]  /*0200*/  LDCU.64 UR4, c[0x0][0x358] ;  /* 0x00006b00ff0477ac */ /* 0x000ea40008000a00 */
[----:B--2---:R2:W5:Y:S01]  /*0210*/  LDG.E R38, desc[UR4][R38.64] ;  /* 0x0000000426267981 */ /* 0x004562000c1e1900 */
[----:B------:R-:W-:Y:S05]  /*0220*/  BRA `(.L_x_2) ;  /* 0x0000000000087947 */ /* 0x000fea0003800000 */
.L_x_3:
[----:B------:R-:W2:Y:S02]  /*0230*/  LDCU UR4, c[0x0][0x8a0] ;  /* 0x00011400ff0477ac */ /* 0x000ea40008000800 */
[----:B--2---:R-:W-:Y:S02]  /*0240*/  MOV R38, UR4 ;  /* 0x0000000400267c02 */ /* 0x004fe40008000f00 */
.L_x_2:
[----:B------:R-:W-:Y:S01]  /*0250*/  IMAD.U32 R0, RZ, RZ, UR17 ;  /* 0x00000011ff007e24 */ /* 0x000fe2000f8e00ff */
[----:B------:R-:W-:Y:S04]  /*0260*/  BSSY.RECONVERGENT B0, `(.L_x_4) ;  /* 0x000000c000007945 */ /* 0x000fe80003800200 */
[C---:B------:R-:W-:Y:S02]  /*0270*/  ISETP.NE.OR P1, PT, R0.reuse, 0x1, !P3 ;  /* 0x000000010000780c */ /* 0x040fe40005f25670 */
[----:B------:R-:W-:-:S11]  /*0280*/  ISETP.NE.OR P0, PT, R0, 0x3, !P3 ;  /* 0x000000030000780c */ /* 0x000fd60005f05670 */
[----:B------:R-:W-:Y:S05]  /*0290*/  @P1 BRA `(.L_x_5) ;  /* 0x0000000000201947 */ /* 0x000fea0003800000 */
[----:B------:R-:W3:Y:S02]  /*02a0*/  LDCU.64 UR4, c[0x0][0x348] ;  /* 0x00006900ff0477ac */ /* 0x000ee40008000a00 */
[----:B---3--:R-:W-:Y:S02]  /*02b0*/  UIADD3 UR6, UP1, UPT, UR4, 0x80, URZ ;  /* 0x0000008004067890 */ /* 0x008fe4000ff3e0ff */
[----:B------:R-:W-:Y:S02]  /*02c0*/  UIADD3 UR4, UP0, UPT, UR4, 0x180, URZ ;  /* 0x0000018004047890 */ /* 0x000fe4000ff1e0ff */
[----:B------:R-:W-:Y:S02]  /*02d0*/  UIADD3.X UR7, UPT, UPT, URZ, UR5, URZ, UP1, !UPT ;  /* 0x00000005ff077290 */ /* 0x000fe40008ffe4ff */
[----:B------:R-:W-:-:S07]  /*02e0*/  UIADD3.X UR5, UPT, UPT, URZ, UR5, URZ, UP0, !UPT ;  /* 0x00000005ff057290 */ /* 0x000fce00087fe4ff */
[----:B------:R3:W-:Y:S02]  /*02f0*/  UTMACCTL.PF [UR6] ;  /* 0x00000000060079b9 */ /* 0x0007e40008040000 */
[----:B------:R3:W-:Y:S02]  /*0300*/  UTMACCTL.PF [UR4] ;  /* 0x00000000040079b9 */ /* 0x0007e40008040000 */
[----:B---3--:R-:W-:Y:S01]  /*0310*/  NOP ;  /* 0x0000000000007918 */ /* 0x008fe20000000000 */
.L_x_5:
[----:B------:R-:W-:Y:S05]  /*0320*/  BSYNC.RECONVERGENT B0 ;  /* 0x0000000000007941 */ /* 0x000fea0003800200 */
.L_x_4:
[----:B------:R-:W-:Y:S04]  /*0330*/  BSSY.RECONVERGENT B0, `(.L_x_6) ;  /* 0x000000a000007945 */ /* 0x000fe80003800200 */
        /* <DEDUP_REMOVED lines=9> */
.L_x_7:
[----:B------:R-:W-:Y:S05]  /*03d0*/  BSYNC.RECONVERGENT B0 ;  /* 0x0000000000007941 */ /* 0x000fea0003800200 */
.L_x_6:
[----:B------:R-:W3:Y:S01]  /*03e0*/  LDCU.64 UR4, c[0x0][0x888] ;  /* 0x00011100ff0477ac */ /* 0x000ee20008000a00 */
[----:B------:R-:W-:Y:S02]  /*03f0*/  UISETP.EQ.U32.AND UP1, UPT, UR8, URZ, UPT ;  /* 0x000000ff0800728c */ /* 0x000fe4000bf22070 */
[----:B------:R-:W-:Y:S02]  /*0400*/  UPLOP3.LUT UP3, UPT, UPT, UPT, UPT, 0x80, 0x8 ;  /* 0x000000000008789c */ /* 0x000fe40003f6f070 */
[----:B---3--:R-:W-:-:S04]  /*0410*/  UISETP.NE.U32.AND UP0, UPT, UR4, URZ, UPT ;  /* 0x000000ff0400728c */ /* 0x008fc8000bf05070 */
[----:B------:R-:W-:-:S04]  /*0420*/  UISETP.NE.AND.EX UP0, UPT, UR5, URZ, UPT, UP0 ;  /* 0x000000ff0500728c */ /* 0x000fc8000bf05300 */
[----:B------:R-:W-:-:S04]  /*0430*/  UISETP.EQ.OR.EX UP2, UPT, UR9, URZ, !UP0, UP1 ;  /* 0x000000ff0900728c */ /* 0x000fc8000c742710 */
[----:B------:R-:W-:-:S06]  /*0440*/  UP2UR UR4, UPR, URZ, 0x4 ;  /* 0x00000004ff047883 */ /* 0x000fcc0008000000 */
[----:B------:R-:W-:Y:S01]  /*0450*/  MOV R83, UR4 ;  /* 0x0000000400537c02 */ /* 0x000fe20008000f00 */
[----:B------:R-:W-:Y:S06]  /*0460*/  BRA.U !UP2, `(.L_x_8) ;  /* 0x000000010a207547 */ /* 0x000fec000b800000 */
[----:B------:R-:W-:Y:S01]  /*0470*/  UISETP.NE.U32.AND UP1, UPT, UR8, URZ, UPT ;  /* 0x000000ff0800728c */ /* 0x000fe2000bf25070 */
[----:B-----5:R-:W-:Y:S01]  /*0480*/  FSETP.NEU.AND P0, PT, R41, RZ, PT ;  /* 0x000000ff2900720b */ /* 0x020fe20003f0d000 */
[----:B------:R-:W-:Y:S02]  /*0490*/  USEL UR4, URZ, 0xffffffff, UP0 ;  /* 0xffffffffff047887 */ /* 0x000fe40008000000 */
[----:B------:R-:W-:-:S10]  /*04a0*/  UISETP.NE.AND.EX UP1, UPT, UR9, URZ, UPT, UP1 ;  /* 0x000000ff0900728c */ /* 0x000fd4000bf25310 */
[----:B------:R-:W-:Y:S01]  /*04b0*/  VOTEU.ANY UP0, P0 ;  /* 0x0000000000ff7886 */ /* 0x000fe20000000100 */
[----:B------:R-:W-:-:S04]  /*04c0*/  @!UP1 USEL UR4, URZ, 0xffffffff, UP0 ;  /* 0xffffffffff049887 */ /* 0x000fc80008000000 */
[----:B------:R-:W-:-:S04]  /*04d0*/  ULOP3.LUT UR4, UR4, 0x1, URZ, 0xc0, !UPT ;  /* 0x0000000104047892 */ /* 0x000fc8000f8ec0ff */
[----:B------:R-:W-:-:S11]  /*04e0*/  UISETP.NE.U32.AND UP3, UPT, UR4, 0x1, UPT ;  /* 0x000000010400788c */ /* 0x000fd6000bf65070 */
.L_x_8:
[----:B-1----:R-:W1:Y:S01]  /*04f0*/  SHFL.IDX PT, R2, R81, RZ, 0x1f ;  /* 0x00001fff51027589 */ /* 0x002e6200000e0000 */
[----:B------:R-:W-:-:S04]  /*0500*/  UISETP.NE.AND UP0, UPT, UR17, 0x2, UPT ;  /* 0x000000021100788c */ /* 0x000fc8000bf05270 */
[----:B------:R-:W-:Y:S01]  /*0510*/  USEL UR43, URZ, 0x1, UP0 ;  /* 0x00000001ff2b7887 */ /* 0x000fe20008000000 */
[----:B-1----:R-:W-:-:S13]  /*0520*/  ISETP.NE.AND P0, PT, R2, RZ, PT ;  /* 0x000000ff0200720c */ /* 0x002fda0003f05270 */
[----:B------:R-:W-:Y:S05]  /*0530*/  @P0 BRA `(.L_x_9) ;  /* 0x0000000000a40947 */ /* 0x000fea0003800000 */
[----:B------:R-:W-:Y:S01]  /*0540*/  ELECT P0, URZ, PT ;  /* 0x0000000000ff782f */ /* 0x000fe20003800000 */
[----:B------:R-:W-:-:S12]  /*0550*/  BSSY.RECONVERGENT B0, `(.L_x_9) ;  /* 0x0000027000007945 */ /* 0x000fd80003800200 */
[----:B------:R-:W-:Y:S05]  /*0560*/  @!P0 BRA `(.L_x_10) ;  /* 0x0000000000948947 */ /* 0x000fea0003800000 */
[----:B------:R-:W1:Y:S01]  /*0570*/  S2UR UR4, SR_CgaCtaId ;  /* 0x00000000000479c3 */ /* 0x000e620000008800 */
[----:B------:R-:W-:Y:S01]  /*0580*/  UMOV UR5, 0x400 ;  /* 0x0000040000057882 */ /* 0x000fe20000000000 */
[----:B------:R-:W-:Y:S01]  /*0590*/  UMOV UR8, 0x1 ;  /* 0x0000000100087882 */ /* 0x000fe20000000000 */
[----:B------:R-:W-:Y:S01]  /*05a0*/  UMOV UR6, 0x4 ;  /* 0x0000000400067882 */ /* 0x000fe20000000000 */
[----:B------:R-:W-:-:S04]  /*05b0*/  UIADD3 UR8, UPT, UPT, -UR8, 0x100000, URZ ;  /* 0x0010000008087890 */ /* 0x000fc8000fffe1ff */
[----:B------:R-:W-:Y:S02]  /*05c0*/  USHF.L.U32 UR9, UR8, 0xb, URZ ;  /* 0x0000000b08097899 */ /* 0x000fe400080006ff */
[----:B------:R-:W-:Y:S02]  /*05d0*/  USHF.L.U32 UR8, UR8, 0x1, URZ ;  /* 0x0000000108087899 */ /* 0x000fe400080006ff */
[----:B------:R-:W-:-:S04]  /*05e0*/  UIADD3 UR6, UPT, UPT, -UR6, 0x100000, URZ ;  /* 0x0010000006067890 */ /* 0x000fc8000fffe1ff */
[----:B------:R-:W-:Y:S02]  /*05f0*/  USHF.L.U32 UR7, UR6, 0xb, URZ ;  /* 0x0000000b06077899 */ /* 0x000fe400080006ff */
[----:B------:R-:W-:Y:S02]  /*0600*/  USHF.L.U32 UR6, UR6, 0x1, URZ ;  /* 0x0000000106067899 */ /* 0x000fe400080006ff */
[----:B-1----:R-:W-:Y:S01]  /*0610*/  ULEA UR4, UR4, UR5, 0x18 ;  /* 0x0000000504047291 */ /* 0x002fe2000f8ec0ff */
[----:B------:R-:W1:Y:S11]  /*0620*/  FENCE.VIEW.ASYNC.S ;  /* 0x00000000000073c6 */ /* 0x000e760000000000 */
[----:B-1----:R1:W3:Y:S01]  /*0630*/  SYNCS.EXCH.64 URZ, [UR4], UR8 ;  /* 0x0000000804ff75b2 */ /* 0x0022e20008000100 */
[----:B------:R1:W4:Y:S01]  /*0640*/  SYNCS.EXCH.64 URZ, [UR4+0x60], UR6 ;  /* 0x0000600604ff75b2 */ /* 0x0003220008000100 */
[----:B------:R1:W1:Y:S01]  /*0650*/  SYNCS.EXCH.64 URZ, [UR4+0x8], UR8 ;  /* 0x0000080804ff75b2 */ /* 0x0002620008000100 */
        /* <DEDUP_REMOVED lines=21> */
[----:B---3--:R-:W-:Y:S01]  /*07b0*/  NOP ;  /* 0x0000000000007918 */ /* 0x008fe20000000000 */
.L_x_10:
[----:B-1----:R-:W-:Y:S05]  /*07c0*/  BSYNC.RECONVERGENT B0 ;  /* 0x0000000000007941 */ /* 0x002fea0003800200 */
.L_x_9:
[----:B------:R-:W1:Y:S01]  /*07d0*/  SHFL.IDX PT, R2, R81, RZ, 0x1f ;  /* 0x00001fff51027589 */ /* 0x000e6200000e0000 */
[----:B------:R-:W-:Y:S01]  /*07e0*/  NOP ;  /* 0x0000000000007918 */ /* 0x000fe20000000000 */
[----:B-1----:R-:W-:-:S13]  /*07f0*/  ISETP.NE.AND P0, PT, R2, 0x1, PT ;  /* 0x000000010200780c */ /* 0x002fda0003f05270 */
[----:B------:R-:W-:Y:S05]  /*0800*/  @P0 BRA `(.L_x_11) ;  /* 0x0000000000580947 */ /* 0x000fea0003800000 */
        /* <DEDUP_REMOVED lines=9> */
[----:B------:R-:W-:Y:S01]  /*08a0*/  USHF.L.U32 UR6, UR6, 0x1, URZ ;  /* 0x0000000106067899 */ /* 0x000fe200080006ff */
[----:B------:R-:W-:Y:S01]  /*08b0*/  ELECT P0, URZ, PT ;  /* 0x0000000000ff782f */ /* 0x000fe20003800000 */
[----:B-1----:R-:W-:Y:S01]  /*08c0*/  ULEA UR4, UR4, UR5, 0x18 ;  /* 0x0000000504047291 */ /* 0x002fe2000f8ec0ff */
[----:B------:R-:W1:Y:S11]  /*08d0*/  FENCE.VIEW.ASYNC.S ;  /* 0x00000000000073c6 */ /* 0x000e760000000000 */
[----:B-1----:R1:W3:Y:S01]  /*08e0*/  SYNCS.EXCH.64 URZ, [UR4+0xc0], UR8 ;  /* 0x0000c00804ff75b2 */ /* 0x0022e20008000100 */
[----:B------:R1:W1:Y:S01]  /*08f0*/  SYNCS.EXCH.64 URZ, [UR4+0xe0], UR6 ;  /* 0x0000e00604ff75b2 */ /* 0x0002620008000100 */
[----:B------:R1:W1:Y:S01]  /*0900*/  SYNCS.EXCH.64 URZ, [UR4+0xc8], UR8 ;  /* 0x0000c80804ff75b2 */ /* 0x0002620008000100 */
[----:B------:R1:W1:Y:S01]  /*0910*/  SYNCS.EXCH.64 URZ, [UR4+0xe8], UR6 ;  /* 0x0000e80604ff75b2 */ /* 0x0002620008000100 */
[----:B------:R1:W1:Y:S01]  /*0920*/  SYNCS.EXCH.64 URZ, [UR4+0xd0], UR8 ;  /* 0x0000d00804ff75b2 */ /* 0x0002620008000100 */
[----:B------:R1:W1:Y:S01]  /*0930*/  SYNCS.EXCH.64 URZ, [UR4+0xf0], UR6 ;  /* 0x0000f00604ff75b2 */ /* 0x0002620008000100 */
[----:B------:R1:W1:Y:S01]  /*0940*/  SYNCS.EXCH.64 URZ, [UR4+0xd8], UR8 ;  /* 0x0000d80804ff75b2 */ /* 0x0002620008000100 */
[----:B------:R1:W1:Y:S01]  /*0950*/  SYNCS.EXCH.64 URZ, [UR4+0xf8], UR6 ;  /* 0x0000f80604ff75b2 */ /* 0x0002620008000100 */
[----:B------:R-:W-:Y:S01]  /*0960*/  NOP ;  /* 0x0000000000007918 */ /* 0x000fe20000000000 */
.L_x_11:
[----:B------:R-:W2:Y:S01]  /*0970*/  SHFL.IDX PT, R2, R81, RZ, 0x1f ;  /* 0x00001fff51027589 */ /* 0x000ea200000e0000 */
[----:B------:R-:W-:Y:S01]  /*0980*/  NOP ;  /* 0x0000000000007918 */ /* 0x000fe20000000000 */
[----:B--2---:R-:W-:-:S13]  /*0990*/  ISETP.NE.AND P0, PT, R2, 0x3, PT ;  /* 0x000000030200780c */ /* 0x004fda0003f05270 */
[----:B------:R-:W-:Y:S05]  /*09a0*/  @P0 BRA `(.L_x_12) ;  /* 0x0000000000300947 */ /* 0x000fea0003800000 */
[----:B-1----:R-:W1:Y:S01]  /*09b0*/  S2UR UR4, SR_CgaCtaId ;  /* 0x00000000000479c3 */ /* 0x002e620000008800 */
[----:B------:R-:W-:Y:S01]  /*09c0*/  UMOV UR6, 0x400 ;  /* 0x0000040000067882 */ /* 0x000fe20000000000 */
[----:B------:R-:W-:Y:S01]  /*09d0*/  UMOV UR5, 0x20 ;  /* 0x0000002000057882 */ /* 0x000fe20000000000 */
[----:B------:R-:W-:Y:S01]  /*09e0*/  ELECT P0, URZ, PT ;  /* 0x0000000000ff782f */ /* 0x000fe20003800000 */
[----:B-1----:R-:W-:Y:S02]  /*09f0*/  ULEA UR6, UR4, UR6, 0x18 ;  /* 0x0000000604067291 */ /* 0x002fe4000f8ec0ff */
[----:B------:R-:W-:-:S04]  /*0a00*/  UIADD3 UR4, UPT, UPT, -UR5, 0x100000, URZ ;  /* 0x0010000005047890 */ /* 0x000fc8000fffe1ff */
[----:B------:R-:W-:Y:S02]  /*0a10*/  USHF.L.U32 UR5, UR4, 0xb, URZ ;  /* 0x0000000b04057899 */ /* 0x000fe400080006ff */
[----:B------:R-:W-:Y:S01]  /*0a20*/  USHF.L.U32 UR4, UR4, 0x1, URZ ;  /* 0x0000000104047899 */ /* 0x000fe200080006ff */
[----:B------:R-:W1:Y:S11]  /*0a30*/  FENCE.VIEW.ASYNC.S ;  /* 0x00000000000073c6 */ /* 0x000e760000000000 */
[----:B-1----:R2:W1:Y:S01]  /*0a40*/  SYNCS.EXCH.64 URZ, [UR6+0x100], UR4 ;  /* 0x0001000406ff75b2 */ /* 0x0024620008000100 */
[----:B------:R2:W1:Y:S02]  /*0a50*/  SYNCS.EXCH.64 URZ, [UR6+0x108], UR4 ;  /* 0x0001080406ff75b2 */ /* 0x0004640008000100 */
[----:B--2---:R-:W-:Y:S01]  /*0a60*/  NOP ;  /* 0x0000000000007918 */ /* 0x004fe20000000000 */
.L_x_12:
[----:B------:R-:W2:Y:S01]  /*0a70*/  SHFL.IDX PT, R2, R81, RZ, 0x1f ;  /* 0x00001fff51027589 */ /* 0x000ea200000e0000 */
[----:B------:R-:W-:Y:S01]  /*0a80*/  NOP ;  /* 0x0000000000007918 */ /* 0x000fe20000000000 */
[----:B--2---:R-:W-:-:S13]  /*0a90*/  ISETP.NE.AND P0, PT, R2, 0x4, PT ;  /* 0x000000040200780c */ /* 0x004fda0003f05270 */
[----:B------:R-:W-:Y:S05]  /*0aa0*/  @P0 BRA `(.L_x_13) ;  /* 0x00000000004c0947 */ /* 0x000fea0003800000 */
[----:B-1----:R-:W1:Y:S01]  /*0ab0*/  S2UR UR6, SR_CgaCtaId ;  /* 0x00000000000679c3 */ /* 0x002e620000008800 */
[----:B------:R-:W-:Y:S01]  /*0ac0*/  UMOV UR4, 0x3a0 ;  /* 0x000003a000047882 */ /* 0x000fe20000000000 */
[----:B------:R-:W-:Y:S01]  /*0ad0*/  UMOV UR5, 0x400 ;  /* 0x0000040000057882 */ /* 0x000fe20000000000 */
[----:B------:R-:W-:Y:S01]  /*0ae0*/  USEL UR4, UR4, 0x320, UP3 ;  /* 0x0000032004047887 */ /* 0x000fe20009800000 */
[----:B------:R-:W-:Y:S01]  /*0af0*/  UMOV UR8, 0x1 ;  /* 0x0000000100087882 */ /* 0x000fe20000000000 */
[----:B------:R-:W-:Y:S01]  /*0b00*/  ELECT P0, URZ, PT ;  /* 0x0000000000ff782f */ /* 0x000fe20003800000 */
[----:B------:R-:W-:-:S04]  /*0b10*/  UIADD3 UR8, UPT, UPT, -UR8, 0x100000, URZ ;  /* 0x0010000008087890 */ /* 0x000fc8000fffe1ff */
[----:B------:R-:W-:Y:S02]  /*0b20*/  USHF.L.U32 UR9, UR8, 0xb, URZ ;  /* 0x0000000b08097899 */ /* 0x000fe400080006ff */
[----:B------:R-:W-:Y:S02]  /*0b30*/  USHF.L.U32 UR8, UR8, 0x1, URZ ;  /* 0x0000000108087899 */ /* 0x000fe400080006ff */
[----:B-1----:R-:W-:Y:S02]  /*0b40*/  ULEA UR6, UR6, UR5, 0x18 ;  /* 0x0000000506067291 */ /* 0x002fe4000f8ec0ff */
[----:B------:R-:W-:-:S04]  /*0b50*/  UIADD3 UR4, UPT, UPT, -UR4, 0x100000, URZ ;  /* 0x0010000004047890 */ /* 0x000fc8000fffe1ff */
[----:B------:R-:W-:Y:S02]  /*0b60*/  USHF.L.U32 UR5, UR4, 0xb, URZ ;  /* 0x0000000b04057899 */ /* 0x000fe400080006ff */
[----:B------:R-:W-:Y:S01]  /*0b70*/  USHF.L.U32 UR4, UR4, 0x1, URZ ;  /* 0x0000000104047899 */ /* 0x000fe200080006ff */
[----:B------:R-:W1:Y:S03]  /*0b80*/  FENCE.VIEW.ASYNC.S ;  /* 0x00000000000073c6 */ /* 0x000e660000000000 */
[----:B-1----:R2:W1:Y:S08]  /*0b90*/  SYNCS.EXCH.64 URZ, [UR6+0x110], UR8 ;  /* 0x0001100806ff75b2 */ /* 0x0024700008000100 */
[----:B------:R2:W1:Y:S01]  /*0ba0*/  SYNCS.EXCH.64 URZ, [UR6+0x120], UR4 ;  /* 0x0001200406ff75b2 */ /* 0x0004620008000100 */
[----:B------:R2:W1:Y:S01]  /*0bb0*/  SYNCS.EXCH.64 URZ, [UR6+0x118], UR8 ;  /* 0x0001180806ff75b2 */ /* 0x0004620008000100 */
[----:B------:R2:W1:Y:S02]  /*0bc0*/  SYNCS.EXCH.64 URZ, [UR6+0x128], UR4 ;  /* 0x0001280406ff75b2 */ /* 0x0004640008000100 */
[----:B--2---:R-:W-:Y:S01]  /*0bd0*/  NOP ;  /* 0x0000000000007918 */ /* 0x004fe20000000000 */
.L_x_13:
[----:B------:R-:W2:Y:S01]  /*0be0*/  SHFL.IDX PT, R2, R81, RZ, 0x1f ;  /* 0x00001fff51027589 */ /* 0x000ea200000e0000 */
[----:B------:R-:W-:Y:S01]  /*0bf0*/  NOP ;  /* 0x0000000000007918 */ /* 0x000fe20000000000 */
[----:B--2---:R-:W-:-:S13]  /*0c00*/  ISETP.NE.AND P0, PT, R2, 0x5, PT ;  /* 0x000000050200780c */ /* 0x004fda0003f05270 */
[----:B------:R-:W-:Y:S05]  /*0c10*/  @P0 BRA `(.L_x_14) ;  /* 0x0000000000580947 */ /* 0x000fea0003800000 */
[----:B-1----:R-:W1:Y:S01]  /*0c20*/  S2UR UR4, SR_CgaCtaId ;  /* 0x00000000000479c3 */ /* 0x002e620000008800 */
        /* <DEDUP_REMOVED lines=12> */
[----:B-1----:R2:W1:Y:S01]  /*0cf0*/  SYNCS.EXCH.64 URZ, [UR4+0x130], UR8 ;  /* 0x0001300804ff75b2 */ /* 0x0024620008000100 */
[----:B------:R2:W1:Y:S01]  /*0d00*/  SYNCS.EXCH.64 URZ, [UR4+0x150], UR6 ;  /* 0x0001500604ff75b2 */ /* 0x0004620008000100 */
[----:B------:R2:W1:Y:S01]  /*0d10*/  SYNCS.EXCH.64 URZ, [UR4+0x138], UR8 ;  /* 0x0001380804ff75b2 */ /* 0x0004620008000100 */
[----:B------:R2:W1:Y:S01]  /*0d20*/  SYNCS.EXCH.64 URZ, [UR4+0x158], UR6 ;  /* 0x0001580604ff75b2 */ /* 0x0004620008000100 */
[----:B------:R2:W1:Y:S01]  /*0d30*/  SYNCS.EXCH.64 URZ, [UR4+0x140], UR8 ;  /* 0x0001400804ff75b2 */ /* 0x0004620008000100 */
[----:B------:R2:W1:Y:S01]  /*0d40*/  SYNCS.EXCH.64 URZ, [UR4+0x160], UR6 ;  /* 0x0001600604ff75b2 */ /* 0x0004620008000100 */
[----:B------:R2:W1:Y:S01]  /*0d50*/  SYNCS.EXCH.64 URZ, [UR4+0x148], UR8 ;  /* 0x0001480804ff75b2 */ /* 0x0004620008000100 */
[----:B------:R2:W1:Y:S02]  /*0d60*/  SYNCS.EXCH.64 URZ, [UR4+0x168], UR6 ;  /* 0x0001680604ff75b2 */ /* 0x0004640008000100 */
[----:B--2---:R-:W-:Y:S01]  /*0d70*/  NOP ;  /* 0x0000000000007918 */ /* 0x004fe20000000000 */
.L_x_14:
[----:B------:R-:W2:Y:S01]  /*0d80*/  SHFL.IDX PT, R2, R81, RZ, 0x1f ;  /* 0x00001fff51027589 */ /* 0x000ea200000e0000 */
[----:B------:R-:W1:Y:S01]  /*0d90*/  S2UR UR47, SR_CgaCtaId ;  /* 0x00000000002f79c3 */ /* 0x000e620000008800 */
[----:B------:R-:W-:Y:S01]  /*0da0*/  NOP ;  /* 0x0000000000007918 */ /* 0x000fe20000000000 */
[----:B--2---:R-:W-:-:S13]  /*0db0*/  ISETP.NE.AND P0, PT, R2, 0x3, PT ;  /* 0x000000030200780c */ /* 0x004fda0003f05270 */
[----:B-1----:R-:W-:Y:S05]  /*0dc0*/  @P0 BRA `(.L_x_15) ;  /* 0x0000000000340947 */ /* 0x002fea0003800000 */
[----:B------:R-:W-:Y:S01]  /*0dd0*/  UMOV UR4, 0x400 ;  /* 0x0000040000047882 */ /* 0x000fe20000000000 */
[----:B------:R-:W-:Y:S01]  /*0de0*/  UMOV UR6, 0x20 ;  /* 0x0000002000067882 */ /* 0x000fe20000000000 */
[----:B------:R-:W-:Y:S02]  /*0df0*/  ULEA UR4, UR47, UR4, 0x18 ;  /* 0x000000042f047291 */ /* 0x000fe4000f8ec0ff */
[----:B------:R-:W-:-:S04]  /*0e00*/  UIADD3 UR6, UPT, UPT, -UR6, 0x100000, URZ ;  /* 0x0010000006067890 */ /* 0x000fc8000fffe1ff */
[----:B------:R-:W-:Y:S02]  /*0e10*/  USHF.L.U32 UR7, UR6, 0xb, URZ ;  /* 0x0000000b06077899 */ /* 0x000fe400080006ff */
[----:B------:R-:W-:Y:S01]  /*0e20*/  USHF.L.U32 UR6, UR6, 0x1, URZ ;  /* 0x0000000106067899 */ /* 0x000fe200080006ff */
[----:B------:R-:W-:Y:S01]  /*0e30*/  ELECT P0, URZ, PT ;  /* 0x0000000000ff782f */ /* 0x000fe20003800000 */
[----:B------:R-:W1:Y:S10]  /*0e40*/  FENCE.VIEW.ASYNC.S ;  /* 0x00000000000073c6 */ /* 0x000e740000000000 */
[----:B-1----:R1:W2:Y:S01]  /*0e50*/  SYNCS.EXCH.64 URZ, [UR4+0x170], UR6 ;  /* 0x0001700604ff75b2 */ /* 0x0022a20008000100 */
[----:B------:R1:W1:Y:S01]  /*0e60*/  SYNCS.EXCH.64 URZ, [UR4+0x180], UR6 ;  /* 0x0001800604ff75b2 */ /* 0x0002620008000100 */
[----:B------:R1:W1:Y:S01]  /*0e70*/  SYNCS.EXCH.64 URZ, [UR4+0x178], UR6 ;  /* 0x0001780604ff75b2 */ /* 0x0002620008000100 */
[----:B------:R1:W1:Y:S01]  /*0e80*/  SYNCS.EXCH.64 URZ, [UR4+0x188], UR6 ;  /* 0x0001880604ff75b2 */ /* 0x0002620008000100 */
[----:B------:R-:W-:Y:S01]  /*0e90*/  NOP ;  /* 0x0000000000007918 */ /* 0x000fe20000000000 */
.L_x_15:
[----:B-1----:R-:W1:Y:S01]  /*0ea0*/  LDCU UR4, c[0x0][0x36c] ;  /* 0x00006d80ff0477ac */ /* 0x002e620008000800 */
[----:B------:R-:W-:Y:S01]  /*0eb0*/  ISETP.NE.OR P3, PT, R0, 0x2, !P3 ;  /* 0x000000020000780c */ /* 0x000fe20005f65670 */
[----:B------:R-:W-:Y:S01]  /*0ec0*/  NOP ;  /* 0x0000000000007918 */ /* 0x000fe20000000000 */
[----:B------:R-:W-:Y:S01]  /*0ed0*/  LOP3.LUT R0, R94, 0x1f, RZ, 0xc0, !PT ;  /* 0x0000001f5e007812 */ /* 0x000fe200078ec0ff */
[----:B------:R-:W-:Y:S02]  /*0ee0*/  UISETP.NE.AND UP4, UPT, UR17, URZ, UPT ;  /* 0x000000ff1100728c */ /* 0x000fe4000bf85270 */
[----:B-1----:R-:W-:-:S09]  /*0ef0*/  UISETP.EQ.U32.AND UP5, UPT, UR4, 0x1, UPT ;  /* 0x000000010400788c */ /* 0x002fd2000bfa2070 */
[----:B------:R-:W-:Y:S05]  /*0f00*/  BRA.U !UP5, `(.L_x_16) ;  /* 0x000000010d087547 */ /* 0x000fea000b800000 */
[----:B--234-:R-:W-:Y:S01]  /*0f10*/  UCGABAR_ARV ;  /* 0x00000000000079c7 */ /* 0x01cfe20008000000 */
[----:B------:R-:W-:Y:S05]  /*0f20*/  BRA `(.L_x_17) ;  /* 0x0000000000047947 */ /* 0x000fea0003800000 */
.L_x_16:
[----:B--234-:R-:W-:Y:S01]  /*0f30*/  NOP ;  /* 0x0000000000007918 */ /* 0x01cfe20000000000 */
.L_x_17:
[----:B------:R-:W1:Y:S01]  /*0f40*/  S2UR UR7, SR_CTAID.X ;  /* 0x00000000000779c3 */ /* 0x000e620000002500 */
[----:B------:R-:W-:-:S05]  /*0f50*/  CS2R.32 R82, SR_CgaSize ;  /* 0x0000000000527805 */ /* 0x000fca0000008a00 */
[----:B------:R-:W-:-:S05]  /*0f60*/  IMAD R82, R82, -0xa0, RZ ;  /* 0xffffff6052527824 */ /* 0x000fca00078e02ff */
[----:B------:R-:W-:-:S14]  /*0f70*/  R2UR UR5, R82 ;  /* 0x00000000520572ca */ /* 0x000fdc00000e0000 */
[----:B------:R-:W2:Y:S01]  /*0f80*/  LDCU UR5, c[0x0][UR5+0x2b0] ;  /* 0x00005600050577ac */ /* 0x000ea20008000800 */
[----:B------:R-:W-:-:S05]  /*0f90*/  CS2R.32 R82, SR_CgaSize ;  /* 0x0000000000527805 */ /* 0x000fca0000008a00 */
[----:B------:R-:W-:-:S05]  /*0fa0*/  IMAD R82, R82, -0xa0, RZ ;  /* 0xffffff6052527824 */ /* 0x000fca00078e02ff */
[----:B------:R-:W-:-:S14]  /*0fb0*/  R2UR UR4, R82 ;  /* 0x00000000520472ca */ /* 0x000fdc00000e0000 */
[----:B------:R-:W3:Y:S01]  /*0fc0*/  LDCU UR4, c[0x0][UR4+0x2b4] ;  /* 0x00005680040477ac */ /* 0x000ee20008000800 */
[----:B------:R-:W4:Y:S01]  /*0fd0*/  S2UR UR8, SR_CTAID.Y ;  /* 0x00000000000879c3 */ /* 0x000f220000002600 */
[----:B------:R-:W-:-:S05]  /*0fe0*/  CS2R.32 R82, SR_CgaSize ;  /* 0x0000000000527805 */ /* 0x000fca0000008a00 */
[----:B------:R-:W-:-:S05]  /*0ff0*/  IMAD R82, R82, -0xa0, RZ ;  /* 0xffffff6052527824 */ /* 0x000fca00078e02ff */
[----:B------:R-:W-:-:S14]  /*1000*/  R2UR UR9, R82 ;  /* 0x00000000520972ca */ /* 0x000fdc00000e0000 */
[----:B------:R-:W3:Y:S01]  /*1010*/  LDCU UR9, c[0x0][UR9+0x2a0] ;  /* 0x00005400090977ac */ /* 0x000ee20008000800 */
[----:B------:R-:W3:Y:S01]  /*1020*/  LDCU UR21, c[0x0][0xb24] ;  /* 0x00016480ff1577ac */ /* 0x000ee20008000800 */
[----:B------:R-:W1:Y:S01]  /*1030*/  S2UR UR36, SR_CTAID.Z ;  /* 0x00000000002479c3 */ /* 0x000e620000002700 */
[----:B------:R-:W-:-:S05]  /*1040*/  CS2R.32 R82, SR_CgaSize ;  /* 0x0000000000527805 */ /* 0x000fca0000008a00 */
[----:B------:R-:W-:-:S05]  /*1050*/  IMAD R82, R82, -0xa0, RZ ;  /* 0xffffff6052527824 */ /* 0x000fca00078e02ff */
[----:B------:R-:W-:-:S14]  /*1060*/  R2UR UR63, R82 ;  /* 0x00000000523f72ca */ /* 0x000fdc00000e0000 */
[----:B------:R-:W3:Y:S01]  /*1070*/  LDCU UR63, c[0x0][UR63+0x2a4] ;  /* 0x000054803f3f77ac */ /* 0x000ee20008000800 */
[----:B------:R-:W3:Y:S01]  /*1080*/  LDCU UR42, c[0x0][0xb24] ;  /* 0x00016480ff2a77ac */ /* 0x000ee20008000800 */
[----:B-1----:R-:W-:Y:S01]  /*1090*/  I2FP.F32.U32 R3, UR7 ;  /* 0x0000000700037c45 */ /* 0x002fe20008201000 */
[----:B------:R-:W1:Y:S04]  /*10a0*/  LDCU UR28, c[0x0][0xb30] ;  /* 0x00016600ff1c77ac */ /* 0x000e680008000800 */
[----:B--2---:R-:W-:Y:S01]  /*10b0*/  FMUL R3, R3, UR5 ;  /* 0x0000000503037c20 */ /* 0x004fe20008400000 */
[----:B------:R-:W-:Y:S01]  /*10c0*/  USHF.L.U32 UR26, UR47, 0xa, URZ ;  /* 0x0000000a2f1a7899 */ /* 0x000fe200080006ff */
[----:B----4-:R-:W-:Y:S01]  /*10d0*/  I2FP.F32.U32 R2, UR8 ;  /* 0x0000000800027c45 */ /* 0x010fe20008201000 */
[----:B---3--:R-:W-:-:S03]  /*10e0*/  UISETP.GE.AND UP2, UPT, UR21, 0x1, UPT ;  /* 0x000000011500788c */ /* 0x008fc6000bf46270 */
[----:B------:R-:W2:Y:S01]  /*10f0*/  F2I.U32.TRUNC.NTZ R3, R3 ;  /* 0x0000000300037305 */ /* 0x000ea2000020f000 */
[----:B------:R-:W-:Y:S01]  /*1100*/  UMOV UR16, UR7 ;  /* 0x0000000700107c82 */ /* 0x000fe20008000000 */
[----:B------:R-:W-:Y:S01]  /*1110*/  FMUL R2, R2, UR4 ;  /* 0x0000000402027c20 */ /* 0x000fe20008400000 */
[----:B------:R-:W-:-:S05]  /*1120*/  UMOV UR20, UR8 ;  /* 0x0000000800147c82 */ /* 0x000fca0008000000 */
[----:B------:R-:W3:Y:S01]  /*1130*/  F2I.U32.TRUNC.NTZ R2, R2 ;  /* 0x0000000200027305 */ /* 0x000ee2000020f000 */
[----:B--2---:R-:W-:Y:S02]  /*1140*/  R2UR UR4, R3 ;  /* 0x00000000030472ca */ /* 0x004fe400000e0000 */
[----:B---3--:R-:W-:Y:S02]  /*1150*/  R2UR UR6, R2 ;  /* 0x00000000020672ca */ /* 0x008fe400000e0000 */
[----:B------:R-:W-:-:S09]  /*1160*/  PRMT R2, RZ, 0x7610, R2 ;  /* 0x00007610ff027816 */ /* 0x000fd20000000002 */
[----:B------:R-:W-:-:S04]  /*1170*/  UIADD3 UR5, UPT, UPT, -UR4, URZ, URZ ;  /* 0x000000ff04057290 */ /* 0x000fc8000fffe1ff */
[----:B------:R-:W-:Y:S02]  /*1180*/  UIMAD UR5, UR9, UR5, UR7 ;  /* 0x00000005090572a4 */ /* 0x000fe4000f8e0207 */
[----:B------:R-:W-:-:S04]  /*1190*/  UIADD3 UR4, UPT, UPT, -UR6, URZ, URZ ;  /* 0x000000ff06047290 */ /* 0x000fc8000fffe1ff */
[----:B------:R-:W-:Y:S01]  /*11a0*/  IMAD.U32 R82, RZ, RZ, UR5 ;  /* 0x00000005ff527e24 */ /* 0x000fe2000f8e00ff */
[----:B------:R-:W-:Y:S01]  /*11b0*/  UIMAD UR63, UR63, UR4, UR8 ;  /* 0x000000043f3f72a4 */ /* 0x000fe2000f8e0208 */
[----:B-1----:R-:W-:Y:S11]  /*11c0*/  BRA.U UP4, `(.L_x_18) ;  /* 0x0000000104447547 */ /* 0x002ff6000b800000 */
[----:B------:R-:W-:Y:S01]  /*11d0*/  R2UR UR6, R82 ;  /* 0x00000000520672ca */ /* 0x000fe200000e0000 */
[----:B------:R-:W-:Y:S02]  /*11e0*/  UISETP.NE.AND UP0, UPT, UR63, URZ, UPT ;  /* 0x000000ff3f00728c */ /* 0x000fe4000bf05270 */
[----:B------:R-:W-:-:S04]  /*11f0*/  UISETP.NE.AND UP1, UPT, UR63, 0x1, UPT ;  /* 0x000000013f00788c */ /* 0x000fc8000bf25270 */
[----:B------:R-:W-:Y:S02]  /*1200*/  USEL UR5, URZ, 0x2, UP1 ;  /* 0x00000002ff057887 */ /* 0x000fe40008800000 */
[----:B------:R-:W-:-:S04]  /*1210*/  UISETP.NE.AND UP1, UPT, UR63, 0x3, UPT ;  /* 0x000000033f00788c */ /* 0x000fc8000bf25270 */
[----:B------:R-:W-:-:S04]  /*1220*/  UISETP.EQ.OR UP0, UPT, UR6, URZ, !UP0 ;  /* 0x000000ff0600728c */ /* 0x000fc8000c702670 */
[----:B------:R-:W-:Y:S02]  /*1230*/  USEL UR8, URZ, 0x1, !UP0 ;  /* 0x00000001ff087887 */ /* 0x000fe4000c000000 */
[----:B------:R-:W-:-:S04]  /*1240*/  UISETP.NE.AND UP0, UPT, UR63, 0x2, UPT ;  /* 0x000000023f00788c */ /* 0x000fc8000bf05270 */
[----:B------:R-:W-:Y:S02]  /*1250*/  USEL UR4, URZ, 0x4, UP0 ;  /* 0x00000004ff047887 */ /* 0x000fe40008000000 */
[----:B------:R-:W-:Y:S02]  /*1260*/  UISETP.NE.AND UP0, UPT, UR6, URZ, UPT ;  /* 0x000000ff0600728c */ /* 0x000fe4000bf05270 */
[----:B------:R-:W-:Y:S02]  /*1270*/  USEL UR6, URZ, 0x8, UP1 ;  /* 0x00000008ff067887 */ /* 0x000fe40008800000 */
[----:B------:R-:W-:Y:S02]  /*1280*/  USEL UR7, UR5, 0x2, UP0 ;  /* 0x0000000205077887 */ /* 0x000fe40008000000 */
[----:B------:R-:W-:Y:S02]  /*1290*/  USEL UR4, UR4, 0x4, UP0 ;  /* 0x0000000404047887 */ /* 0x000fe40008000000 */
[----:B------:R-:W-:-:S02]  /*12a0*/  USEL UR5, UR6, 0x8, UP0 ;  /* 0x0000000806057887 */ /* 0x000fc40008000000 */
[----:B------:R-:W-:-:S04]  /*12b0*/  UIADD3 UR4, UPT, UPT, UR4, UR7, UR8 ;  /* 0x0000000704047290 */ /* 0x000fc8000fffe008 */
[----:B------:R-:W-:-:S06]  /*12c0*/  UIADD3 UR4, UPT, UPT, UR4, UR5, URZ ;  /* 0x0000000504047290 */ /* 0x000fcc000fffe0ff */
[----:B------:R-:W-:Y:S02]  /*12d0*/  MOV R2, UR4 ;  /* 0x0000000400027c02 */ /* 0x000fe40008000f00 */
.L_x_18:
[----:B------:R-:W-:Y:S05]  /*12e0*/  BRA.U !UP2, `(.L_x_19) ;  /* 0x000000010ad47547 */ /* 0x000fea000b800000 */
[----:B------:R-:W1:Y:S01]  /*12f0*/  LDCU.128 UR12, c[0x0][0xb10] ;  /* 0x00016200ff0c77ac */ /* 0x000e620008000c00 */
[----:B------:R-:W2:Y:S01]  /*1300*/  LDCU UR6, c[0x0][0x370] ;  /* 0x00006e00ff0677ac */ /* 0x000ea20008000800 */
[----:B------:R-:W3:Y:S01]  /*1310*/  LDCU UR5, c[0x0][0x374] ;  /* 0x00006e80ff0577ac */ /* 0x000ee20008000800 */
[----:B------:R-:W4:Y:S01]  /*1320*/  LDCU UR27, c[0x0][0xb0c] ;  /* 0x00016180ff1b77ac */ /* 0x000f220008000800 */
[----:B------:R-:W4:Y:S01]  /*1330*/  LDCU UR4, c[0x0][0xb20] ;  /* 0x00016400ff0477ac */ /* 0x000f220008000800 */
[----:B------:R-:W4:Y:S01]  /*1340*/  LDCU.64 UR8, c[0x0][0xb28] ;  /* 0x00016500ff0877ac */ /* 0x000f220008000a00 */
[----:B-1----:R-:W-:Y:S02]  /*1350*/  UISETP.NE.AND UP0, UPT, UR14, 0x1, UPT ;  /* 0x000000010e00788c */ /* 0x002fe4000bf05270 */
[----:B---3--:R-:W-:Y:S02]  /*1360*/  UIMAD.WIDE.U32 UR10, UR5, UR15, URZ ;  /* 0x0000000f050a72a5 */ /* 0x008fe4000f8e00ff */
[----:B--2---:R-:W-:-:S02]  /*1370*/  UIMAD.WIDE.U32 UR22, UR6, UR12, URZ ;  /* 0x0000000c061672a5 */ /* 0x004fc4000f8e00ff */
[----:B----4-:R-:W-:Y:S02]  /*1380*/  UISETP.NE.AND UP1, UPT, UR27, 0x1, UPT ;  /* 0x000000011b00788c */ /* 0x010fe4000bf25270 */
[----:B------:R-:W-:Y:S01]  /*1390*/  UISETP.NE.AND UP2, UPT, UR21, 0x1, UPT ;  /* 0x000000011500788c */ /* 0x000fe2000bf45270 */
[----:B------:R-:W-:Y:S02]  /*13a0*/  UMOV UR10, UR11 ;  /* 0x0000000b000a7c82 */ /* 0x000fe40008000000 */
[----:B------:R-:W-:Y:S01]  /*13b0*/  UMOV UR22, UR23 ;  /* 0x0000001700167c82 */ /* 0x000fe20008000000 */
[----:B------:R-:W-:Y:S02]  /*13c0*/  @UP0 USHF.R.U32.HI UR5, URZ, UR4, UR10 ;  /* 0x00000004ff050299 */ /* 0x000fe4000801160a */
[----:B------:R-:W-:Y:S02]  /*13d0*/  UIMAD.WIDE.U32 UR24, UR20, UR15, URZ ;  /* 0x0000000f141872a5 */ /* 0x000fe4000f8e00ff */
[----:B------:R-:W-:-:S02]  /*13e0*/  UIMAD.WIDE.U32 UR10, UR5, UR8, URZ ;  /* 0x00000008050a72a5 */ /* 0x000fc4000f8e00ff */
[----:B------:R-:W-:Y:S02]  /*13f0*/  @UP1 USHF.R.U32.HI UR6, URZ, UR13, UR22 ;  /* 0x0000000dff061299 */ /* 0x000fe40008011616 */
[----:B------:R-:W-:Y:S02]  /*1400*/  UIMAD.WIDE.U32 UR18, UR16, UR12, URZ ;  /* 0x0000000c101272a5 */ /* 0x000fe4000f8e00ff */
[----:B------:R-:W-:Y:S01]  /*1410*/  UIMAD.WIDE.U32 UR22, UR6, UR8, URZ ;  /* 0x00000008061672a5 */ /* 0x000fe2000f8e00ff */
[----:B------:R-:W-:Y:S01]  /*1420*/  UMOV UR24, UR25 ;  /* 0x0000001900187c82 */ /* 0x000fe20008000000 */
[----:B------:R-:W-:Y:S01]  /*1430*/  UMOV UR10, UR11 ;  /* 0x0000000b000a7c82 */ /* 0x000fe20008000000 */
[----:B------:R-:W-:Y:S02]  /*1440*/  USHF.R.U32.HI UR24, URZ, UR4, UR24 ;  /* 0x00000004ff187299 */ /* 0x000fe40008011618 */
[----:B------:R-:W-:Y:S02]  /*1450*/  @UP2 USHF.R.U32.HI UR5, URZ, UR9, UR10 ;  /* 0x00000009ff052299 */ /* 0x000fe4000801160a */
[----:B------:R-:W-:Y:S01]  /*1460*/  UMOV UR7, UR23 ;  /* 0x0000001700077c82 */ /* 0x000fe20008000000 */
[----:B------:R-:W-:Y:S01]  /*1470*/  UMOV UR18, UR19 ;  /* 0x0000001300127c82 */ /* 0x000fe20008000000 */
[----:B------:R-:W-:-:S02]  /*1480*/  @UP2 USHF.R.U32.HI UR6, URZ, UR9, UR7 ;  /* 0x00000009ff062299 */ /* 0x000fc40008011607 */
[----:B------:R-:W-:Y:S02]  /*1490*/  USHF.R.U32.HI UR13, URZ, UR13, UR18 ;  /* 0x0000000dff0d7299 */ /* 0x000fe40008011612 */
[----:B------:R-:W-:Y:S02]  /*14a0*/  USEL UR4, UR20, UR24, !UP0 ;  /* 0x0000001814047287 */ /* 0x000fe4000c000000 */
[----:B------:R-:W-:Y:S02]  /*14b0*/  UIMAD UR7, UR5, UR21, URZ ;  /* 0x00000015050772a4 */ /* 0x000fe4000f8e02ff */
[----:B------:R-:W-:Y:S02]  /*14c0*/  USEL UR5, UR16, UR13, !UP1 ;  /* 0x0000000d10057287 */ /* 0x000fe4000c800000 */
[----:B------:R-:W-:Y:S02]  /*14d0*/  UIMAD UR12, UR6, UR21, URZ ;  /* 0x00000015060c72a4 */ /* 0x000fe4000f8e02ff */
[----:B------:R-:W-:-:S02]  /*14e0*/  UISETP.GE.AND UP0, UPT, UR4, UR7, UPT ;  /* 0x000000070400728c */ /* 0x000fc4000bf06270 */
[----:B------:R-:W-:Y:S02]  /*14f0*/  UIMAD.WIDE.U32 UR10, UR4, UR8, URZ ;  /* 0x00000008040a72a5 */ /* 0x000fe4000f8e00ff */
[----:B------:R-:W-:Y:S02]  /*1500*/  UISETP.GE.OR UP0, UPT, UR5, UR12, UP0 ;  /* 0x0000000c0500728c */ /* 0x000fe40008706670 */
[----:B------:R-:W-:Y:S02]  /*1510*/  UIMAD.WIDE.U32 UR12, UR5, UR8, URZ ;  /* 0x00000008050c72a5 */ /* 0x000fe4000f8e00ff */
[----:B------:R-:W-:Y:S01]  /*1520*/  UIADD3 UR10, UPT, UPT, -UR4, URZ, URZ ;  /* 0x000000ff040a7290 */ /* 0x000fe2000fffe1ff */
[----:B------:R-:W-:Y:S01]  /*1530*/  UMOV UR8, UR11 ;  /* 0x0000000b00087c82 */ /* 0x000fe20008000000 */
[----:B------:R-:W-:Y:S02]  /*1540*/  UIADD3 UR11, UPT, UPT, -UR5, URZ, URZ ;  /* 0x000000ff050b7290 */ /* 0x000fe4000fffe1ff */
[----:B------:R-:W-:-:S03]  /*1550*/  USHF.R.U32.HI UR8, URZ, UR9, UR8 ;  /* 0x00000009ff087299 */ /* 0x000fc60008011608 */
[----:B------:R-:W-:Y:S01]  /*1560*/  @!UP0 UMOV UR7, UR13 ;  /* 0x0000000d00078c82 */ /* 0x000fe20008000000 */
[----:B------:R-:W-:Y:S02]  /*1570*/  UIMAD UR20, UR14, UR10, UR20 ;  /* 0x0000000a0e1472a4 */ /* 0x000fe4000f8e0214 */
[----:B------:R-:W-:Y:S02]  /*1580*/  USEL UR8, UR4, UR8, !UP2 ;  /* 0x0000000804087287 */ /* 0x000fe4000d000000 */
[----:B------:R-:W-:Y:S02]  /*1590*/  @!UP0 USHF.R.U32.HI UR7, URZ, UR9, UR7 ;  /* 0x00000009ff078299 */ /* 0x000fe40008011607 */
[----:B------:R-:W-:Y:S02]  /*15a0*/  UIADD3 UR9, UPT, UPT, -UR8, URZ, URZ ;  /* 0x000000ff08097290 */ /* 0x000fe4000fffe1ff */
[----:B------:R-:W-:Y:S02]  /*15b0*/  @!UP0 USEL UR7, UR5, UR7, !UP2 ;  /* 0x0000000705078287 */ /* 0x000fe4000d000000 */
[----:B------:R-:W-:-:S02]  /*15c0*/  UIMAD UR9, UR21, UR9, UR4 ;  /* 0x00000009150972a4 */ /* 0x000fc4000f8e0204 */
[----:B------:R-:W-:Y:S02]  /*15d0*/  @!UP0 UIADD3 UR8, UPT, UPT, UR8, -UR7, URZ ;  /* 0x8000000708088290 */ /* 0x000fe4000fffe0ff */
[----:B------:R-:W-:Y:S02]  /*15e0*/  @!UP0 UIMAD UR6, UR9, UR6, UR7 ;  /* 0x00000006090682a4 */ /* 0x000fe4000f8e0207 */
[----:B------:R-:W-:Y:S02]  /*15f0*/  @!UP0 UIMAD UR4, UR8, UR21, UR5 ;  /* 0x00000015080482a4 */ /* 0x000fe4000f8e0205 */
[----:B------:R-:W-:Y:S02]  /*1600*/  UIMAD UR16, UR27, UR11, UR16 ;  /* 0x0000000b1b1072a4 */ /* 0x000fe4000f8e0210 */
[----:B------:R-:W-:Y:S01]  /*1610*/  UIMAD UR20, UR4, UR14, UR20 ;  /* 0x0000000e041472a4 */ /* 0x000fe2000f8e0214 */
[----:B------:R-:W-:Y:S02]  /*1620*/  @!UP0 UMOV UR5, UR6 ;  /* 0x0000000600058c82 */ /* 0x000fe40008000000 */
[----:B------:R-:W-:-:S12]  /*1630*/  UIMAD UR16, UR5, UR27, UR16 ;  /* 0x0000001b051072a4 */ /* 0x000fd8000f8e0210 */
.L_x_19:
[----:B------:R-:W-:Y:S02]  /*1640*/  UISETP.NE.AND UP1, UPT, UR28, 0x1, UPT ;  /* 0x000000011c00788c */ /* 0x000fe4000bf25270 */
[----:B------:R-:W-:Y:S02]  /*1650*/  UISETP.NE.AND UP0, UPT, UR17, 0x2, UPT ;  /* 0x000000021100788c */ /* 0x000fe4000bf05270 */
[----:B------:R-:W-:-:S05]  /*1660*/  ULOP3.LUT UR21, UR26, 0xc00, URZ, 0xc0, !UPT ;  /* 0x00000c001a157892 */ /* 0x000fca000f8ec0ff */
[----:B------:R-:W-:Y:S07]  /*1670*/  BRA.U UP1, `(.L_x_20) ;  /* 0x0000000101447547 */ /* 0x000fee000b800000 */
[----:B------:R-:W1:Y:S01]  /*1680*/  LDCU.128 UR8, c[0x0][0xb10] ;  /* 0x00016200ff0877ac */ /* 0x000e620008000c00 */
[----:B------:R-:W2:Y:S01]  /*1690*/  LDCU UR12, c[0x0][0xb0c] ;  /* 0x00016180ff0c77ac */ /* 0x000ea20008000800 */
[----:B------:R-:W3:Y:S01]  /*16a0*/  LDCU UR13, c[0x0][0xb20] ;  /* 0x00016400ff0d77ac */ /* 0x000ee20008000800 */
[----:B-1----:R-:W-:Y:S02]  /*16b0*/  UIMAD.WIDE.U32 UR6, UR16, UR8, URZ ;  /* 0x00000008100672a5 */ /* 0x002fe4000f8e00ff */
[----:B------:R-:W-:Y:S02]  /*16c0*/  UIMAD.WIDE.U32 UR4, UR20, UR11, URZ ;  /* 0x0000000b140472a5 */ /* 0x000fe4000f8e00ff */
[----:B--2---:R-:W-:Y:S02]  /*16d0*/  UISETP.NE.AND UP2, UPT, UR12, 0x1, UPT ;  /* 0x000000010c00788c */ /* 0x004fe4000bf45270 */
[----:B------:R-:W-:Y:S01]  /*16e0*/  UISETP.NE.AND UP1, UPT, UR10, 0x1, UPT ;  /* 0x000000010a00788c */ /* 0x000fe2000bf25270 */
[----:B------:R-:W-:-:S02]  /*16f0*/  UMOV UR6, UR7 ;  /* 0x0000000700067c82 */ /* 0x000fc40008000000 */
[----:B------:R-:W-:Y:S01]  /*1700*/  UMOV UR4, UR5 ;  /* 0x0000000500047c82 */ /* 0x000fe20008000000 */
[----:B------:R-:W-:Y:S02]  /*1710*/  USHF.R.U32.HI UR6, URZ, UR9, UR6 ;  /* 0x00000009ff067299 */ /* 0x000fe40008011606 */
[----:B---3--:R-:W-:Y:S02]  /*1720*/  USHF.R.U32.HI UR4, URZ, UR13, UR4 ;  /* 0x0000000dff047299 */ /* 0x008fe40008011604 */
[----:B------:R-:W-:Y:S02]  /*1730*/  USEL UR5, UR16, UR6, !UP2 ;  /* 0x0000000610057287 */ /* 0x000fe4000d000000 */
[----:B------:R-:W-:-:S04]  /*1740*/  USEL UR4, UR20, UR4, !UP1 ;  /* 0x0000000414047287 */ /* 0x000fc8000c800000 */
[----:B------:R-:W-:Y:S02]  /*1750*/  UIADD3 UR6, UPT, UPT, UR5, -UR4, URZ ;  /* 0x8000000405067290 */ /* 0x000fe4000fffe0ff */
[----:B------:R-:W-:Y:S02]  /*1760*/  UIADD3 UR4, UPT, UPT, -UR5, UR4, URZ ;  /* 0x0000000405047290 */ /* 0x000fe4000fffe1ff */
[----:B------:R-:W-:Y:S02]  /*1770*/  UIMAD UR20, UR6, UR10, UR20 ;  /* 0x0000000a061472a4 */ /* 0x000fe4000f8e0214 */
[----:B------:R-:W-:-:S12]  /*1780*/  UIMAD UR16, UR4, UR12, UR16 ;  /* 0x0000000c041072a4 */ /* 0x000fd8000f8e0210 */
.L_x_20:
[----:B------:R-:W-:Y:S05]  /*1790*/  BRA.U !UP5, `(.L_x_21) ;  /* 0x000000010d0c7547 */ /* 0x000fea000b800000 */
[----:B------:R-:W-:Y:S01]  /*17a0*/  UCGABAR_WAIT ;  /* 0x0000000000007dc7 */ /* 0x000fe20008000000 */
[----:B------:R-:W-:Y:S01]  /*17b0*/  CCTL.IVALL ;  /* 0x00000000ff00798f */ /* 0x000fe20002000000 */
[----:B------:R-:W-:Y:S05]  /*17c0*/  BRA `(.L_x_22) ;  /* 0x0000000000047947 */ /* 0x000fea0003800000 */
.L_x_21:
[----:B------:R-:W-:Y:S06]  /*17d0*/  BAR.SYNC.DEFER_BLOCKING 0x0 ;  /* 0x0000000000007b1d */ /* 0x000fec0000010000 */
.L_x_22:
[----:B------:R-:W-:Y:S05]  /*17e0*/  BRA.U UP0, `(.L_x_23) ;  /* 0x0000001500e07547 */ /* 0x000fea000b800000 */
[----:B------:R-:W1:Y:S01]  /*17f0*/  LDCU UR6, c[0x0][0x38c] ;  /* 0x00007180ff0677ac */ /* 0x000e620008000800 */
[----:B------:R-:W-:Y:S01]  /*1800*/  PLOP3.LUT P1, PT, PT, PT, UP3, 0x80, 0x8 ;  /* 0x000000000008781c */ /* 0x000fe20003f2f038 */
[----:B------:R-:W-:Y:S01]  /*1810*/  IMAD.MOV.U32 R12, RZ, RZ, 0x1 ;  /* 0x00000001ff0c7424 */ /* 0x000fe200078e00ff */
[----:B------:R-:W-:Y:S01]  /*1820*/  ISETP.EQ.OR P2, PT, R0, RZ, P3 ;  /* 0x000000ff0000720c */ /* 0x000fe20001f42670 */
[----:B------:R-:W-:Y:S01]  /*1830*/  UISETP.NE.AND UP1, UPT, UR17, URZ, UPT ;  /* 0x000000ff1100728c */ /* 0x000fe2000bf25270 */
[----:B------:R-:W-:Y:S02]  /*1840*/  PLOP3.LUT P1, PT, P1, PT, PT, 0x8, 0x80 ;  /* 0x000000000080781c */ /* 0x000fe40000f2e170 */
[----:B------:R-:W-:Y:S01]  /*1850*/  CS2R R10, SRZ ;  /* 0x00000000000a7805 */ /* 0x000fe2000001ff00 */
[----:B------:R-:W-:Y:S01]  /*1860*/  IMAD.MOV.U32 R9, RZ, RZ, RZ ;  /* 0x000000ffff097224 */ /* 0x000fe200078e00ff */
[----:B------:R-:W2:Y:S01]  /*1870*/  LDCU UR39, c[0x0][0x370] ;  /* 0x00006e00ff2777ac */ /* 0x000ea20008000800 */
[----:B------:R-:W-:Y:S01]  /*1880*/  IMAD.MOV.U32 R8, RZ, RZ, 0x1 ;  /* 0x00000001ff087424 */ /* 0x000fe200078e00ff */
[----:B------:R-:W-:Y:S01]  /*1890*/  USEL UR25, UR43, 0x2, UP1 ;  /* 0x000000022b197887 */ /* 0x000fe20008800000 */
[----:B------:R-:W3:Y:S01]  /*18a0*/  LDCU.64 UR28, c[0x0][0x348] ;  /* 0x00006900ff1c77ac */ /* 0x000ee20008000a00 */
[----:B-1----:R-:W-:-:S02]  /*18b0*/  UIADD3 UR5, UPT, UPT, UR6, 0x1f, URZ ;  /* 0x0000001f06057890 */ /* 0x002fc4000fffe0ff */
[----:B------:R-:W-:Y:S02]  /*18c0*/  USHF.R.U32.HI UR44, URZ, 0x5, UR21 ;  /* 0x00000005ff2c7899 */ /* 0x000fe40008011615 */
[----:B------:R-:W-:Y:S02]  /*18d0*/  USHF.R.S32.HI UR4, URZ, 0x1f, UR5 ;  /* 0x0000001fff047899 */ /* 0x000fe40008011405 */
[----:B------:R-:W-:Y:S02]  /*18e0*/  UIADD3 UR45, UPT, UPT, UR6, 0x3e, URZ ;  /* 0x0000003e062d7890 */ /* 0x000fe4000fffe0ff */
[----:B------:R-:W-:Y:S01]  /*18f0*/  ULEA.HI UR4, UR4, UR5, URZ, 0x5 ;  /* 0x0000000504047291 */ /* 0x000fe2000f8f28ff */
[----:B------:R-:W1:Y:S03]  /*1900*/  LDCU UR38, c[0x0][0x374] ;  /* 0x00006e80ff2677ac */ /* 0x000e660008000800 */
[----:B------:R-:W-:-:S02]  /*1910*/  USHF.R.S32.HI UR41, URZ, 0x5, UR4 ;  /* 0x00000005ff297899 */ /* 0x000fc40008011404 */
[----:B------:R-:W-:Y:S02]  /*1920*/  UIADD3 UR4, UPT, UPT, UR6, -0x1, URZ ;  /* 0xffffffff06047890 */ /* 0x000fe4000fffe0ff */
[----:B------:R-:W-:Y:S02]  /*1930*/  UISETP.LT.U32.AND UP0, UPT, UR41, 0xc, UPT ;  /* 0x0000000c2900788c */ /* 0x000fe4000bf01070 */
[----:B------:R-:W-:Y:S02]  /*1940*/  UISETP.GE.U32.AND UP2, UPT, UR4, -0x3f, UPT ;  /* 0xffffffc10400788c */ /* 0x000fe4000bf46070 */
[----:B------:R-:W-:Y:S01]  /*1950*/  USEL UR40, UR41, 0xc, UP0 ;  /* 0x0000000c29287887 */ /* 0x000fe20008000000 */
[----:B------:R-:W-:-:S03]  /*1960*/  UMOV UR5, URZ ;  /* 0x000000ff00057c82 */ /* 0x000fc60008000000 */
[----:B------:R-:W-:Y:S02]  /*1970*/  UIADD3 UR24, UPT, UPT, UR40, -0x1, URZ ;  /* 0xffffffff28187890 */ /* 0x000fe4000fffe0ff */
[----:B------:R-:W-:-:S03]  /*1980*/  UIADD3 UR43, UPT, UPT, UR41, -UR40, URZ ;  /* 0x80000028292b7290 */ /* 0x000fc6000fffe0ff */
[----:B------:R-:W-:-:S04]  /*1990*/  @UP2 UIADD3 UR24, UPT, UPT, UR40, URZ, URZ ;  /* 0x000000ff28182290 */ /* 0x000fc8000fffe0ff */
[----:B-123--:R-:W-:-:S12]  /*19a0*/  UIADD3 UR24, UPT, UPT, UR24, 0x1, URZ ;  /* 0x0000000118187890 */ /* 0x00efd8000fffe0ff */
.L_x_43:
[----:B------:R-:W-:Y:S01]  /*19b0*/  UISETP.NE.AND UP0, UPT, UR47, URZ, UPT ;  /* 0x000000ff2f00728c */ /* 0x000fe2000bf05270 */
[----:B-1----:R-:W1:Y:S08]  /*19c0*/  S2UR UR47, SR_CgaCtaId ;  /* 0x00000000002f79c3 */ /* 0x002e700000008800 */
[----:B------:R-:W-:Y:S05]  /*19d0*/  BRA.U UP0, `(.L_x_24) ;  /* 0x0000000100347547 */ /* 0x000fea000b800000 */
[----:B------:R-:W2:Y:S01]  /*19e0*/  S2R R0, SR_CgaCtaId ;  /* 0x0000000000007919 */ /* 0x000ea20000008800 */
[----:B------:R-:W-:Y:S02]  /*19f0*/  MOV R3, 0x400 ;  /* 0x0000040000037802 */ /* 0x000fe40000000f00 */
[----:B------:R-:W-:Y:S02]  /*1a00*/  SHF.L.U32 R2, R8, 0x1f, RZ ;  /* 0x0000001f08027819 */ /* 0x000fe400000006ff */
[----:B--2---:R-:W-:-:S05]  /*1a10*/  LEA R0, R0, R3, 0x18 ;  /* 0x0000000300007211 */ /* 0x004fca00078ec0ff */
[----:B------:R-:W-:-:S04]  /*1a20*/  IMAD R3, R9, 0x8, R0 ;  /* 0x0000000809037824 */ /* 0x000fc800078e0200 */
[----:B------:R-:W2:Y:S02]  /*1a30*/  SYNCS.PHASECHK.TRANS64.TRYWAIT P0, [R3+URZ+0x180], R2 ;  /* 0x00018002030075a7 */ /* 0x000ea400080011ff */
[----:B--2---:R-:W-:Y:S05]  /*1a40*/  @!P0 BRA `(.L_x_25) ;  /* 0x0000007c00b48947 */ /* 0x004fea0003800000 */
.L_x_147:
[----:B------:R-:W-:Y:S01]  /*1a50*/  VIADD R9, R9, 0x1 ;  /* 0x0000000109097836 */ /* 0x000fe20000000000 */
[----:B------:R2:W-:Y:S04]  /*1a60*/  SYNCS.ARRIVE.TRANS64.A1T0 RZ, [R3+URZ+0x170], RZ ;  /* 0x000170ff03ff79a7 */ /* 0x0005e800081000ff */
[----:B------:R-:W-:-:S04]  /*1a70*/  ISETP.NE.AND P0, PT, R9, 0x2, PT ;  /* 0x000000020900780c */ /* 0x000fc80003f05270 */
[----:B------:R-:W-:Y:S02]  /*1a80*/  SEL R9, R9, RZ, P0 ;  /* 0x000000ff09097207 */ /* 0x000fe40000000000 */
[----:B--2---:R-:W-:-:S04]  /*1a90*/  SEL R3, RZ, 0x1, P0 ;  /* 0x00000001ff037807 */ /* 0x004fc80000000000 */
[----:B------:R-:W-:-:S07]  /*1aa0*/  LOP3.LUT R8, R8, R3, RZ, 0x3c, !PT ;  /* 0x0000000308087212 */ /* 0x000fce00078e3cff */
.L_x_24:
[----:B------:R-:W-:Y:S01]  /*1ab0*/  UMOV UR6, 0x400 ;  /* 0x0000040000067882 */ /* 0x000fe20000000000 */
[----:B------:R-:W-:Y:S01]  /*1ac0*/  SHF.L.U32 R0, R12, 0x1f, RZ ;  /* 0x0000001f0c007819 */ /* 0x000fe200000006ff */
[----:B-1----:R-:W-:Y:S02]  /*1ad0*/  ULEA UR6, UR47, UR6, 0x18 ;  /* 0x000000062f067291 */ /* 0x002fe4000f8ec0ff */
[----:B------:R-:W-:Y:S02]  /*1ae0*/  UISETP.GE.U32.AND UP0, UPT, UR45, 0x3f, UPT ;  /* 0x0000003f2d00788c */ /* 0x000fe4000bf06070 */
[----:B------:R-:W-:Y:S02]  /*1af0*/  ULEA UR4, UR5, UR6, 0x3 ;  /* 0x0000000605047291 */ /* 0x000fe4000f8e18ff */
[----:B------:R-:W-:Y:S02]  /*1b00*/  USHF.L.U32 UR11, UR20, 0x7, URZ ;  /* 0x00000007140b7899 */ /* 0x000fe400080006ff */
[----:B------:R-:W-:Y:S01]  /*1b10*/  ULEA UR35, UR16, UR44, 0x7 ;  /* 0x0000002c10237291 */ /* 0x000fe2000f8e38ff */
[----:B------:R-:W-:-:S04]  /*1b20*/  UMOV UR13, URZ ;  /* 0x000000ff000d7c82 */ /* 0x000fc80008000000 */
[----:B------:R1:W2:Y:S01]  /*1b30*/  SYNCS.PHASECHK.TRANS64.TRYWAIT P0, [UR4+0x60], R0 ;  /* 0x00006000ff0075a7 */ /* 0x0002a20008001104 */
[----:B------:R-:W-:Y:S06]  /*1b40*/  BRA.U !UP0, `(.L_x_26) ;  /* 0x0000000108bc7547 */ /* 0x000fec000b800000 */
[----:B------:R-:W-:Y:S01]  /*1b50*/  UMOV UR7, URZ ;  /* 0x000000ff00077c82 */ /* 0x000fe20008000000 */
[----:B------:R-:W-:-:S05]  /*1b60*/  UMOV UR4, UR5 ;  /* 0x0000000500047c82 */ /* 0x000fca0008000000 */
.L_x_32:
[----:B------:R-:W-:Y:S01]  /*1b70*/  ULEA UR33, UR4, UR6, 0x3 ;  /* 0x0000000604217291 */ /* 0x000fe2000f8e18ff */
[----:B--2---:R-:W-:Y:S01]  /*1b80*/  @!P3 MOV R2, 0x4000 ;  /* 0x000040000002b802 */ /* 0x004fe20000000f00 */
[----:B--2-4-:R-:W-:Y:S10]  /*1b90*/  @P0 BRA `(.L_x_27) ;  /* 0x00000000000c0947 */ /* 0x014ff40003800000 */
[----:B------:R-:W-:-:S04]  /*1ba0*/  SHF.L.U32 R3, R12, 0x1f, RZ ;  /* 0x0000001f0c037819 */ /* 0x000fc800000006ff */
[----:B------:R-:W2:Y:S02]  /*1bb0*/  SYNCS.PHASECHK.TRANS64.TRYWAIT P0, [UR33+0x60], R3 ;  /* 0x00006003ff0075a7 */ /* 0x000ea40008001121 */
[----:B--2---:R-:W-:Y:S05]  /*1bc0*/  @!P0 BRA `(.L_x_28) ;  /* 0x0000007c00688947 */ /* 0x004fea0003800000 */
.L_x_27:
[----:B------:R2:W-:Y:S01]  /*1bd0*/  @!P3 SYNCS.ARRIVE.TRANS64 RZ, [UR33], R2 ;  /* 0x00000002ffffb9a7 */ /* 0x0005e20008000021 */
[----:B------:R-:W-:-:S04]  /*1be0*/  ULOP3.LUT UR5, UR25, 0x2, URZ, 0xfc, !UPT ;  /* 0x0000000219057892 */ /* 0x000fc8000f8efcff */
[----:B------:R-:W-:-:S09]  /*1bf0*/  UISETP.NE.AND UP0, UPT, UR5, 0x2, UPT ;  /* 0x000000020500788c */ /* 0x000fd2000bf05270 */
[----:B------:R-:W-:Y:S05]  /*1c00*/  BRA.U UP0, `(.L_x_29) ;  /* 0x0000000100047547 */ /* 0x000fea000b800000 */
[----:B------:R-:W-:Y:S05]  /*1c10*/  BPT.TRAP 0x1 ;  /* 0x000000040000795c */ /* 0x000fea0000300000 */
.L_x_29:
[----:B------:R-:W-:Y:S04]  /*1c20*/  BSSY.RECONVERGENT B0, `(.L_x_30) ;  /* 0x0000003000007945 */ /* 0x000fe80003800200 */
[----:B------:R-:W-:Y:S05]  /*1c30*/  @P2 BRA `(.L_x_31) ;  /* 0x0000000000042947 */ /* 0x000fea0003800000 */
[----:B------:R-:W-:Y:S05]  /*1c40*/  BPT.TRAP 0x1 ;  /* 0x000000040000795c */ /* 0x000fea0000300000 */
.L_x_31:
[----:B------:R-:W-:Y:S05]  /*1c50*/  BSYNC.RECONVERGENT B0 ;  /* 0x0000000000007941 */ /* 0x000fea0003800200 */
.L_x_30:
[----:B------:R-:W-:Y:S02]  /*1c60*/  UIADD3 UR5, UPT, UPT, UR4, 0x1, URZ ;  /* 0x0000000104057890 */ /* 0x000fe4000fffe0ff */
[----:B------:R-:W-:Y:S02]  /*1c70*/  UIADD3 UR16, UP1, UPT, UR28, 0x80, URZ ;  /* 0x000000801c107890 */ /* 0x000fe4000ff3e0ff */
[----:B------:R-:W-:Y:S02]  /*1c80*/  UISETP.NE.AND UP0, UPT, UR5, 0xc, UPT ;  /* 0x0000000c0500788c */ /* 0x000fe4000bf05270 */
[----:B------:R-:W-:Y:S02]  /*1c90*/  USHF.L.U32 UR34, UR7, 0x5, URZ ;  /* 0x0000000507227899 */ /* 0x000fe400080006ff */
[----:B------:R-:W-:Y:S02]  /*1ca0*/  USEL UR9, URZ, 0x1, UP0 ;  /* 0x00000001ff097887 */ /* 0x000fe40008000000 */
[----:B------:R-:W-:-:S02]  /*1cb0*/  USEL UR5, UR5, URZ, UP0 ;  /* 0x000000ff05057287 */ /* 0x000fc40008000000 */
[----:B------:R-:W-:Y:S02]  /*1cc0*/  UIADD3 UR14, UP0, UPT, UR28, 0x180, URZ ;  /* 0x000001801c0e7890 */ /* 0x000fe4000ff1e0ff */
[----:B------:R-:W-:Y:S01]  /*1cd0*/  ULEA UR8, UR5, UR6, 0x3 ;  /* 0x0000000605087291 */ /* 0x000fe2000f8e18ff */
[----:B------:R-:W-:Y:S01]  /*1ce0*/  LOP3.LUT R12, R12, UR9, RZ, 0x3c, !PT ;  /* 0x000000090c0c7c12 */ /* 0x000fe2000f8e3cff */
[----:B------:R-:W-:Y:S02]  /*1cf0*/  UIADD3.X UR17, UPT, UPT, URZ, UR29, URZ, UP1, !UPT ;  /* 0x0000001dff117290 */ /* 0x000fe40008ffe4ff */
[----:B------:R-:W-:Y:S01]  /*1d00*/  UIADD3.X UR15, UPT, UPT, URZ, UR29, URZ, UP0, !UPT ;  /* 0x0000001dff0f7290 */ /* 0x000fe200087fe4ff */
[----:B-1----:R-:W-:Y:S01]  /*1d10*/  SHF.L.U32 R0, R12, 0x1f, RZ ;  /* 0x0000001f0c007819 */ /* 0x002fe200000006ff */
[----:B------:R-:W-:Y:S01]  /*1d20*/  UMOV UR18, 0x0 ;  /* 0x0000000000127882 */ /* 0x000fe20000000000 */
[----:B------:R-:W-:Y:S01]  /*1d30*/  UMOV UR19, 0x10000000 ;  /* 0x1000000000137882 */ /* 0x000fe20000000000 */
[----:B------:R-:W-:Y:S01]  /*1d40*/  UMOV UR12, UR36 ;  /* 0x00000024000c7c82 */ /* 0x000fe20008000000 */
[----:B------:R3:W4:Y:S01]  /*1d50*/  SYNCS.PHASECHK.TRANS64.TRYWAIT P0, [UR8+0x60], R0 ;  /* 0x00006000ff0075a7 */ /* 0x0007220008001108 */
[----:B------:R-:W-:Y:S01]  /*1d60*/  USHF.L.U32 UR8, UR4, 0xd, URZ ;  /* 0x0000000d04087899 */ /* 0x000fe200080006ff */
[----:B------:R-:W-:-:S02]  /*1d70*/  UMOV UR9, UR33 ;  /* 0x0000002100097c82 */ /* 0x000fc40008000000 */
[----:B------:R-:W-:Y:S01]  /*1d80*/  UMOV UR4, 0xf0000 ;  /* 0x000f000000047882 */ /* 0x000fe20000000000 */
[----:B------:R-:W-:Y:S02]  /*1d90*/  ULEA UR32, UR21, UR8, 0x1 ;  /* 0x0000000815207291 */ /* 0x000fe4000f8e08ff */
[----:B------:R-:W-:Y:S02]  /*1da0*/  UIADD3 UR8, UPT, UPT, UR6, 0x20400, UR8 ;  /* 0x0002040006087890 */ /* 0x000fe4000fffe008 */
[----:B------:R-:W-:Y:S01]  /*1db0*/  UIADD3 UR32, UPT, UPT, UR6, 0x8400, UR32 ;  /* 0x0000840006207890 */ /* 0x000fe2000fffe020 */
[----:B------:R-:W-:Y:S01]  /*1dc0*/  UMOV UR10, UR34 ;  /* 0x00000022000a7c82 */ /* 0x000fe20008000000 */
[----:B------:R-:W-:Y:S01]  /*1dd0*/  UIADD3 UR7, UPT, UPT, UR7, 0x1, URZ ;  /* 0x0000000107077890 */ /* 0x000fe2000fffe0ff */
[----:B------:R-:W-:-:S03]  /*1de0*/  UMOV UR13, UR24 ;  /* 0x00000018000d7c82 */ /* 0x000fc60008000000 */
[----:B------:R-:W-:-:S03]  /*1df0*/  UISETP.NE.AND UP0, UPT, UR7, UR24, UPT ;  /* 0x000000180700728c */ /* 0x000fc6000bf05270 */
[----:B------:R1:W-:Y:S01]  /*1e00*/  UTMALDG.3D.MULTICAST [UR32], [UR16], UR4, desc[UR18] ;  /* 0x00001220100073b4 */ /* 0x0003e20008011804 */
[----:B------:R3:W-:Y:S01]  /*1e10*/  UTMALDG.3D [UR8], [UR14], desc[UR18] ;  /* 0x000012080e0075b4 */ /* 0x0007e20008011000 */
[----:B-1----:R-:W-:-:S04]  /*1e20*/  UMOV UR4, UR5 ;  /* 0x0000000500047c82 */ /* 0x002fc80008000000 */
[----:B---3--:R-:W-:Y:S05]  /*1e30*/  BRA.U UP0, `(.L_x_32) ;  /* 0xfffffffd004c7547 */ /* 0x008fea000b83ffff */
.L_x_26:
[----:B------:R-:W-:Y:S01]  /*1e40*/  ULEA UR4, UR5, UR6, 0x3 ;  /* 0x0000000605047291 */ /* 0x000fe2000f8e18ff */
[----:B-1----:R-:W-:Y:S01]  /*1e50*/  SHF.L.U32 R0, R12, 0x1f, RZ ;  /* 0x0000001f0c007819 */ /* 0x002fe200000006ff */
[----:B------:R-:W-:Y:S01]  /*1e60*/  @!P1 SYNCS.ARRIVE.TRANS64.A1T0 RZ, [UR6+0x108], RZ ;  /* 0x000108ffffff99a7 */ /* 0x000fe20008100006 */
[----:B------:R-:W-:-:S06]  /*1e70*/  UISETP.GT.AND UP0, UPT, UR41, UR40, UPT ;  /* 0x000000282900728c */ /* 0x000fcc000bf04270 */
[----:B--2-4-:R1:W2:Y:S03]  /*1e80*/  SYNCS.PHASECHK.TRANS64.TRYWAIT P0, [UR4+0x60], R0 ;  /* 0x00006000ff0075a7 */ /* 0x0142a60008001104 */
[----:B------:R-:W-:Y:S05]  /*1e90*/  BRA.U !UP0, `(.L_x_33) ;  /* 0x0000000108c07547 */ /* 0x000fea000b800000 */
[----:B------:R-:W-:Y:S01]  /*1ea0*/  UIADD3 UR26, UPT, UPT, UR43, UR13, URZ ;  /* 0x0000000d2b1a7290 */ /* 0x000fe2000fffe0ff */
[----:B------:R-:W-:-:S11]  /*1eb0*/  UMOV UR4, UR5 ;  /* 0x0000000500047c82 */ /* 0x000fd60008000000 */
.L_x_39:
[----:B------:R-:W-:Y:S01]  /*1ec0*/  ULEA UR17, UR4, UR6, 0x3 ;  /* 0x0000000604117291 */ /* 0x000fe2000f8e18ff */
[----:B--2---:R-:W-:Y:S01]  /*1ed0*/  @!P3 MOV R2, 0x4000 ;  /* 0x000040000002b802 */ /* 0x004fe20000000f00 */
[----:B--2-4-:R-:W-:Y:S10]  /*1ee0*/  @P0 BRA `(.L_x_34) ;  /* 0x00000000000c0947 */ /* 0x014ff40003800000 */
[----:B------:R-:W-:-:S04]  /*1ef0*/  SHF.L.U32 R3, R12, 0x1f, RZ ;  /* 0x0000001f0c037819 */ /* 0x000fc800000006ff */
[----:B------:R-:W2:Y:S02]  /*1f00*/  SYNCS.PHASECHK.TRANS64.TRYWAIT P0, [UR17+0x60], R3 ;  /* 0x00006003ff0075a7 */ /* 0x000ea40008001111 */
[----:B--2---:R-:W-:Y:S05]  /*1f10*/  @!P0 BRA `(.L_x_35) ;  /* 0x0000007800ac8947 */ /* 0x004fea0003800000 */
.L_x_34:
[----:B------:R2:W-:Y:S01]  /*1f20*/  @!P3 SYNCS.ARRIVE.TRANS64 RZ, [UR17], R2 ;  /* 0x00000002ffffb9a7 */ /* 0x0005e20008000011 */
[----:B------:R-:W-:-:S04]  /*1f30*/  ULOP3.LUT UR5, UR25, 0x2, URZ, 0xfc, !UPT ;  /* 0x0000000219057892 */ /* 0x000fc8000f8efcff */
[----:B------:R-:W-:-:S09]  /*1f40*/  UISETP.NE.AND UP0, UPT, UR5, 0x2, UPT ;  /* 0x000000020500788c */ /* 0x000fd2000bf05270 */
[----:B------:R-:W-:Y:S05]  /*1f50*/  BRA.U UP0, `(.L_x_36) ;  /* 0x0000000100047547 */ /* 0x000fea000b800000 */
[----:B------:R-:W-:Y:S05]  /*1f60*/  BPT.TRAP 0x1 ;  /* 0x000000040000795c */ /* 0x000fea0000300000 */
.L_x_36:
[----:B------:R-:W-:Y:S04]  /*1f70*/  BSSY.RECONVERGENT B0, `(.L_x_37) ;  /* 0x0000003000007945 */ /* 0x000fe80003800200 */
[----:B------:R-:W-:Y:S05]  /*1f80*/  @P2 BRA `(.L_x_38) ;  /* 0x0000000000042947 */ /* 0x000fea0003800000 */
[----:B------:R-:W-:Y:S05]  /*1f90*/  BPT.TRAP 0x1 ;  /* 0x000000040000795c */ /* 0x000fea0000300000 */
.L_x_38:
[----:B------:R-:W-:Y:S05]  /*1fa0*/  BSYNC.RECONVERGENT B0 ;  /* 0x0000000000007941 */ /* 0x000fea0003800200 */
.L_x_37:
[----:B------:R-:W-:Y:S02]  /*1fb0*/  UIADD3 UR5, UPT, UPT, UR4, 0x1, URZ ;  /* 0x0000000104057890 */ /* 0x000fe4000fffe0ff */
[----:B------:R-:W-:Y:S02]  /*1fc0*/  UIADD3 UR14, UP1, UPT, UR28, 0x80, URZ ;  /* 0x000000801c0e7890 */ /* 0x000fe4000ff3e0ff */
[----:B------:R-:W-:Y:S02]  /*1fd0*/  UISETP.NE.AND UP0, UPT, UR5, 0xc, UPT ;  /* 0x0000000c0500788c */ /* 0x000fe4000bf05270 */
[----:B------:R-:W-:Y:S02]  /*1fe0*/  USHF.L.U32 UR18, UR13, 0x5, URZ ;  /* 0x000000050d127899 */ /* 0x000fe400080006ff */
[----:B------:R-:W-:Y:S02]  /*1ff0*/  USEL UR8, URZ, 0x1, UP0 ;  /* 0x00000001ff087887 */ /* 0x000fe40008000000 */
[----:B------:R-:W-:-:S02]  /*2000*/  USEL UR5, UR5, URZ, UP0 ;  /* 0x000000ff05057287 */ /* 0x000fc40008000000 */
[----:B------:R-:W-:Y:S02]  /*2010*/  UIADD3 UR22, UP0, UPT, UR28, 0x180, URZ ;  /* 0x000001801c167890 */ /* 0x000fe4000ff1e0ff */
[----:B------:R-:W-:Y:S01]  /*2020*/  LOP3.LUT R12, R12, UR8, RZ, 0x3c, !PT ;  /* 0x000000080c0c7c12 */ /* 0x000fe2000f8e3cff */
[----:B------:R-:W-:Y:S02]  /*2030*/  USHF.L.U32 UR8, UR4, 0xd, URZ ;  /* 0x0000000d04087899 */ /* 0x000fe400080006ff */
[----:B------:R-:W-:Y:S01]  /*2040*/  ULEA UR7, UR5, UR6, 0x3 ;  /* 0x0000000605077291 */ /* 0x000fe2000f8e18ff */
[----:B-1----:R-:W-:Y:S01]  /*2050*/  SHF.L.U32 R0, R12, 0x1f, RZ ;  /* 0x0000001f0c007819 */ /* 0x002fe200000006ff */
[----:B------:R-:W-:Y:S02]  /*2060*/  ULEA UR16, UR21, UR8, 0x1 ;  /* 0x0000000815107291 */ /* 0x000fe4000f8e08ff */
[----:B------:R-:W-:Y:S02]  /*2070*/  UIADD3.X UR15, UPT, UPT, URZ, UR29, URZ, UP1, !UPT ;  /* 0x0000001dff0f7290 */ /* 0x000fe40008ffe4ff */
[----:B------:R-:W-:-:S02]  /*2080*/  UIADD3 UR16, UPT, UPT, UR6, 0x8400, UR16 ;  /* 0x0000840006107890 */ /* 0x000fc4000fffe010 */
[----:B------:R-:W-:Y:S01]  /*2090*/  UIADD3 UR8, UPT, UPT, UR6, 0x20400, UR8 ;  /* 0x0002040006087890 */ /* 0x000fe2000fffe008 */
[----:B------:R3:W4:Y:S01]  /*20a0*/  SYNCS.PHASECHK.TRANS64.TRYWAIT P0, [UR7+0x60], R0 ;  /* 0x00006000ff0075a7 */ /* 0x0007220008001107 */
[----:B------:R-:W-:Y:S01]  /*20b0*/  UIADD3.X UR23, UPT, UPT, URZ, UR29, URZ, UP0, !UPT ;  /* 0x0000001dff177290 */ /* 0x000fe200087fe4ff */
[----:B------:R-:W-:Y:S01]  /*20c0*/  UMOV UR4, 0xf0000 ;  /* 0x000f000000047882 */ /* 0x000fe20000000000 */
[----:B------:R-:W-:Y:S01]  /*20d0*/  UMOV UR30, 0x0 ;  /* 0x00000000001e7882 */ /* 0x000fe20000000000 */
[----:B------:R-:W-:Y:S01]  /*20e0*/  UMOV UR31, 0x10000000 ;  /* 0x10000000001f7882 */ /* 0x000fe20000000000 */
[----:B------:R-:W-:Y:S01]  /*20f0*/  UMOV UR19, UR35 ;  /* 0x0000002300137c82 */ /* 0x000fe20008000000 */
[----:B------:R-:W-:Y:S01]  /*2100*/  UMOV UR20, UR36 ;  /* 0x0000002400147c82 */ /* 0x000fe20008000000 */
[----:B------:R-:W-:Y:S01]  /*2110*/  UMOV UR12, UR36 ;  /* 0x00000024000c7c82 */ /* 0x000fe20008000000 */
[----:B------:R-:W-:Y:S01]  /*2120*/  UMOV UR9, UR17 ;  /* 0x0000001100097c82 */ /* 0x000fe20008000000 */
[----:B------:R-:W-:Y:S01]  /*2130*/  UMOV UR10, UR18 ;  /* 0x00000012000a7c82 */ /* 0x000fe20008000000 */
[----:B------:R1:W-:Y:S01]  /*2140*/  UTMALDG.3D.MULTICAST [UR16], [UR14], UR4, desc[UR30] ;  /* 0x00001e100e0073b4 */ /* 0x0003e20008011804 */
[----:B------:R-:W-:-:S04]  /*2150*/  UIADD3 UR13, UPT, UPT, UR13, 0x1, URZ ;  /* 0x000000010d0d7890 */ /* 0x000fc8000fffe0ff */
[----:B------:R-:W-:Y:S01]  /*2160*/  UISETP.NE.AND UP0, UPT, UR13, UR26, UPT ;  /* 0x0000001a0d00728c */ /* 0x000fe2000bf05270 */
[----:B------:R3:W-:Y:S01]  /*2170*/  UTMALDG.3D [UR8], [UR22], desc[UR30] ;  /* 0x00001e08160075b4 */ /* 0x0007e20008011000 */
[----:B-1----:R-:W-:-:S07]  /*2180*/  UMOV UR4, UR5 ;  /* 0x0000000500047c82 */ /* 0x002fce0008000000 */
[----:B---3--:R-:W-:Y:S05]  /*2190*/  BRA.U UP0, `(.L_x_39) ;  /* 0xfffffffd00487547 */ /* 0x008fea000b83ffff */
.L_x_33:
[C---:B------:R-:W-:Y:S01]  /*21a0*/  LEA R3, R11.reuse, UR6, 0x3 ;  /* 0x000000060b037c11 */ /* 0x040fe2000f8e18ff */
[----:B------:R-:W-:Y:S01]  /*21b0*/  NOP ;  /* 0x0000000000007918 */ /* 0x000fe20000000000 */
[----:B-1----:R-:W-:Y:S02]  /*21c0*/  SHF.L.U32 R0, R10, 0x1f, RZ ;  /* 0x0000001f0a007819 */ /* 0x002fe400000006ff */
[----:B------:R-:W-:Y:S02]  /*21d0*/  LEA R5, R11, UR6, 0x4 ;  /* 0x000000060b057c11 */ /* 0x000fe4000f8e20ff */
[----:B--2-4-:R-:W1:Y:S02]  /*21e0*/  SYNCS.PHASECHK.TRANS64.TRYWAIT P0, [R3+URZ+0x110], R0 ;  /* 0x00011000030075a7 */ /* 0x014e6400080011ff */
[----:B-1----:R-:W-:Y:S05]  /*21f0*/  @!P0 BRA `(.L_x_40) ;  /* 0x00000078000c8947 */ /* 0x002fea0003800000 */
.L_x_150:
[----:B------:R-:W2:Y:S01]  /*2200*/  LDS.128 R4, [R5+0x1a0] ;  /* 0x0001a00005047984 */ /* 0x000ea20000000c00 */
[----:B------:R-:W-:Y:S01]  /*2210*/  UISETP.GE.AND UP0, UPT, UR42, 0x1, UPT ;  /* 0x000000012a00788c */ /* 0x000fe2000bf06270 */
[----:B------:R-:W-:Y:S01]  /*2220*/  @!PT LDS RZ, [RZ] ;  /* 0x00000000fffff984 */ /* 0x000fe20000000800 */
[----:B------:R-:W-:Y:S01]  /*2230*/  @!PT LDS RZ, [RZ] ;  /* 0x00000000fffff984 */ /* 0x000fe20000000800 */
[----:B------:R-:W-:Y:S01]  /*2240*/  @!PT LDS RZ, [RZ] ;  /* 0x00000000fffff984 */ /* 0x000fe20000000800 */
[----:B------:R-:W-:Y:S01]  /*2250*/  @!PT LDS RZ, [RZ] ;  /* 0x00000000fffff984 */ /* 0x000fe20000000800 */
[----:B------:R3:W-:Y:S06]  /*2260*/  MEMBAR.ALL.CTA ;  /* 0x0000000000007992 */ /* 0x0007ec0000008000 */
[----:B---3--:R-:W3:Y:S01]  /*2270*/  FENCE.VIEW.ASYNC.S ;  /* 0x00000000000073c6 */ /* 0x008ee20000000000 */
[----:B--2---:R-:W-:-:S13]  /*2280*/  LOP3.LUT P0, RZ, R6, 0x1, RZ, 0xc0, !PT ;  /* 0x0000000106ff7812 */ /* 0x004fda000780c0ff */
[----:B---3--:R-:W-:Y:S01]  /*2290*/  VOTEU.ANY UP1, P0 ;  /* 0x0000000000ff7886 */ /* 0x008fe20000020100 */
[----:B------:R-:W-:-:S13]  /*22a0*/  PLOP3.LUT P0, PT, PT, PT, UP1, 0x80, 0x8 ;  /* 0x000000000008781c */ /* 0x000fda0003f0f018 */
[----:B-1----:R-:W-:Y:S02]  /*22b0*/  @P0 LOP3.LUT R0, R5, 0xffff, RZ, 0xc0, !PT ;  /* 0x0000ffff05000812 */ /* 0x002fe400078ec0ff */
[----:B------:R-:W-:Y:S02]  /*22c0*/  @P0 MOV R2, R4 ;  /* 0x0000000400020202 */ /* 0x000fe40000000f00 */
[----:B------:R-:W-:Y:S01]  /*22d0*/  @P0 R2UR UR7, R0 ;  /* 0x00000000000702ca */ /* 0x000fe200000e0000 */
[----:B------:R-:W-:Y:S01]  /*22e0*/  VIADD R0, R3, 0x120 ;  /* 0x0000012003007836 */ /* 0x000fe20000000000 */
[----:B------:R-:W-:Y:S02]  /*22f0*/  @P0 SHF.R.U32.HI R4, RZ, 0x10, R5 ;  /* 0x00000010ff040819 */ /* 0x000fe40000011605 */
[----:B------:R-:W-:Y:S02]  /*2300*/  @P0 R2UR UR8, R2 ;  /* 0x00000000020802ca */ /* 0x000fe400000e0000 */
[----:B------:R-:W-:-:S02]  /*2310*/  PRMT R0, RZ, 0x654, R0 ;  /* 0x00000654ff007816 */ /* 0x000fc40000000000 */
[----:B------:R-:W-:Y:S02]  /*2320*/  @P0 R2UR UR4, R4 ;  /* 0x00000000040402ca */ /* 0x000fe400000e0000 */
[----:B------:R1:W-:Y:S03]  /*2330*/  SYNCS.ARRIVE.TRANS64.RED.A1T0 RZ, [R0+URZ], RZ ;  /* 0x000000ff00ff79a7 */ /* 0x0003e600081004ff */
[----:B------:R-:W-:-:S04]  /*2340*/  @UP1 UMOV UR27, UR7 ;  /* 0x00000007001b1c82 */ /* 0x000fc80008000000 */
[----:B------:R-:W-:-:S04]  /*2350*/  @UP1 UMOV UR37, UR8 ;  /* 0x0000000800251c82 */ /* 0x000fc80008000000 */
[----:B------:R-:W-:Y:S01]  /*2360*/  @UP1 UMOV UR36, UR4 ;  /* 0x0000000400241c82 */ /* 0x000fe20008000000 */
[----:B------:R-:W-:Y:S05]  /*2370*/  BRA.U !UP0, `(.L_x_41) ;  /* 0x0000000108d47547 */ /* 0x000fea000b800000 */
[----:B------:R-:W2:Y:S01]  /*2380*/  LDCU.128 UR12, c[0x0][0xb10] ;  /* 0x00016200ff0c77ac */ /* 0x000ea20008000c00 */
[----:B------:R-:W3:Y:S01]  /*2390*/  LDCU UR26, c[0x0][0xb20] ;  /* 0x00016400ff1a77ac */ /* 0x000ee20008000800 */
[----:B------:R-:W4:Y:S01]  /*23a0*/  LDCU UR20, c[0x0][0xb0c] ;  /* 0x00016180ff1477ac */ /* 0x000f220008000800 */
[----:B------:R-:W1:Y:S01]  /*23b0*/  LDCU.64 UR10, c[0x0][0xb28] ;  /* 0x00016500ff0a77ac */ /* 0x000e620008000a00 */
[----:B------:R-:W-:Y:S02]  /*23c0*/  UISETP.NE.AND UP3, UPT, UR42, 0x1, UPT ;  /* 0x000000012a00788c */ /* 0x000fe4000bf65270 */
[----:B--2---:R-:W-:Y:S02]  /*23d0*/  UIMAD.WIDE.U32 UR16, UR38, UR15, URZ ;  /* 0x0000000f261072a5 */ /* 0x004fe4000f8e00ff */
[----:B------:R-:W-:Y:S02]  /*23e0*/  UIMAD.WIDE.U32 UR8, UR39, UR12, URZ ;  /* 0x0000000c270872a5 */ /* 0x000fe4000f8e00ff */
[----:B------:R-:W-:-:S02]  /*23f0*/  UISETP.NE.AND UP0, UPT, UR14, 0x1, UPT ;  /* 0x000000010e00788c */ /* 0x000fc4000bf05270 */
[----:B------:R-:W-:Y:S01]  /*2400*/  UIMAD.WIDE.U32 UR22, UR27, UR15, URZ ;  /* 0x0000000f1b1672a5 */ /* 0x000fe2000f8e00ff */
[----:B------:R-:W-:Y:S02]  /*2410*/  UMOV UR16, UR17 ;  /* 0x0000001100107c82 */ /* 0x000fe40008000000 */
[----:B------:R-:W-:Y:S01]  /*2420*/  UMOV UR8, UR9 ;  /* 0x0000000900087c82 */ /* 0x000fe20008000000 */
[----:B---3--:R-:W-:Y:S02]  /*2430*/  USHF.R.U32.HI UR16, URZ, UR26, UR16 ;  /* 0x0000001aff107299 */ /* 0x008fe40008011610 */
[----:B----4-:R-:W-:Y:S02]  /*2440*/  UISETP.NE.AND UP2, UPT, UR20, 0x1, UPT ;  /* 0x000000011400788c */ /* 0x010fe4000bf45270 */
[----:B------:R-:W-:Y:S02]  /*2450*/  USHF.R.U32.HI UR8, URZ, UR13, UR8 ;  /* 0x0000000dff087299 */ /* 0x000fe40008011608 */
[----:B------:R-:W-:-:S02]  /*2460*/  USEL UR7, UR38, UR16, !UP0 ;  /* 0x0000001026077287 */ /* 0x000fc4000c000000 */
[----:B------:R-:W-:Y:S02]  /*2470*/  USEL UR8, UR39, UR8, !UP2 ;  /* 0x0000000827087287 */ /* 0x000fe4000d000000 */
[----:B-1----:R-:W-:Y:S01]  /*2480*/  UIMAD.WIDE.U32 UR16, UR7, UR10, URZ ;  /* 0x0000000a071072a5 */ /* 0x002fe2000f8e00ff */
[----:B------:R-:W-:Y:S01]  /*2490*/  UMOV UR4, UR23 ;  /* 0x0000001700047c82 */ /* 0x000fe20008000000 */
[----:B------:R-:W-:Y:S02]  /*24a0*/  UIMAD.WIDE.U32 UR18, UR37, UR12, URZ ;  /* 0x0000000c251272a5 */ /* 0x000fe4000f8e00ff */
[----:B------:R-:W-:-:S03]  /*24b0*/  UIMAD.WIDE.U32 UR22, UR8, UR10, URZ ;  /* 0x0000000a081672a5 */ /* 0x000fc6000f8e00ff */
[----:B------:R-:W-:Y:S01]  /*24c0*/  UMOV UR16, UR17 ;  /* 0x0000001100107c82 */ /* 0x000fe20008000000 */
[----:B------:R-:W-:Y:S02]  /*24d0*/  USHF.R.U32.HI UR4, URZ, UR26, UR4 ;  /* 0x0000001aff047299 */ /* 0x000fe40008011604 */
[----:B------:R-:W-:Y:S01]  /*24e0*/  @UP3 USHF.R.U32.HI UR7, URZ, UR11, UR16 ;  /* 0x0000000bff073299 */ /* 0x000fe20008011610 */
[----:B------:R-:W-:Y:S01]  /*24f0*/  UMOV UR18, UR19 ;  /* 0x0000001300127c82 */ /* 0x000fe20008000000 */
[----:B------:R-:W-:Y:S01]  /*2500*/  UMOV UR22, UR23 ;  /* 0x0000001700167c82 */ /* 0x000fe20008000000 */
[----:B------:R-:W-:Y:S02]  /*2510*/  USHF.R.U32.HI UR13, URZ, UR13, UR18 ;  /* 0x0000000dff0d7299 */ /* 0x000fe40008011612 */
[----:B------:R-:W-:Y:S02]  /*2520*/  USEL UR4, UR27, UR4, !UP0 ;  /* 0x000000041b047287 */ /* 0x000fe4000c000000 */
[----:B------:R-:W-:-:S02]  /*2530*/  @UP3 USHF.R.U32.HI UR8, URZ, UR11, UR22 ;  /* 0x0000000bff083299 */ /* 0x000fc40008011616 */
[----:B------:R-:W-:Y:S02]  /*2540*/  UIMAD UR9, UR42, UR7, URZ ;  /* 0x000000072a0972a4 */ /* 0x000fe4000f8e02ff */
[----:B------:R-:W-:Y:S02]  /*2550*/  USEL UR7, UR37, UR13, !UP2 ;  /* 0x0000000d25077287 */ /* 0x000fe4000d000000 */
[----:B------:R-:W-:Y:S02]  /*2560*/  UIMAD UR12, UR42, UR8, URZ ;  /* 0x000000082a0c72a4 */ /* 0x000fe4000f8e02ff */
[----:B------:R-:W-:Y:S02]  /*2570*/  UISETP.GE.AND UP0, UPT, UR4, UR9, UPT ;  /* 0x000000090400728c */ /* 0x000fe4000bf06270 */
[----:B------:R-:W-:Y:S02]  /*2580*/  UIMAD.WIDE.U32 UR16, UR4, UR10, URZ ;  /* 0x0000000a041072a5 */ /* 0x000fe4000f8e00ff */
[----:B------:R-:W-:-:S02]  /*2590*/  UISETP.GE.OR UP0, UPT, UR7, UR12, UP0 ;  /* 0x0000000c0700728c */ /* 0x000fc40008706670 */
        /* <DEDUP_REMOVED lines=19> */
.L_x_41:
[----:B------:R-:W2:Y:S02]  /*26d0*/  LDCU UR4, c[0x0][0xb30] ;  /* 0x00016600ff0477ac */ /* 0x000ea40008000800 */
[----:B--2---:R-:W-:-:S09]  /*26e0*/  UISETP.NE.AND UP0, UPT, UR4, 0x1, UPT ;  /* 0x000000010400788c */ /* 0x004fd2000bf05270 */
[----:B------:R-:W-:Y:S05]  /*26f0*/  BRA.U UP0, `(.L_x_42) ;  /* 0x0000000100447547 */ /* 0x000fea000b800000 */
[----:B------:R-:W2:Y:S01]  /*2700*/  LDCU.128 UR12, c[0x0][0xb10] ;  /* 0x00016200ff0c77ac */ /* 0x000ea20008000c00 */
[----:B------:R-:W3:Y:S01]  /*2710*/  LDCU UR16, c[0x0][0xb0c] ;  /* 0x00016180ff1077ac */ /* 0x000ee20008000800 */
[----:B------:R-:W4:Y:S01]  /*2720*/  LDCU UR17, c[0x0][0xb20] ;  /* 0x00016400ff1177ac */ /* 0x000f220008000800 */
[----:B--2---:R-:W-:Y:S02]  /*2730*/  UIMAD.WIDE.U32 UR10, UR37, UR12, URZ ;  /* 0x0000000c250a72a5 */ /* 0x004fe4000f8e00ff */
[----:B------:R-:W-:Y:S02]  /*2740*/  UIMAD.WIDE.U32 UR8, UR27, UR15, URZ ;  /* 0x0000000f1b0872a5 */ /* 0x000fe4000f8e00ff */
[----:B---3--:R-:W-:Y:S02]  /*2750*/  UISETP.NE.AND UP2, UPT, UR16, 0x1, UPT ;  /* 0x000000011000788c */ /* 0x008fe4000bf45270 */
[----:B------:R-:W-:Y:S01]  /*2760*/  UISETP.NE.AND UP0, UPT, UR14, 0x1, UPT ;  /* 0x000000010e00788c */ /* 0x000fe2000bf05270 */
[----:B------:R-:W-:-:S02]  /*2770*/  UMOV UR7, UR11 ;  /* 0x0000000b00077c82 */ /* 0x000fc40008000000 */
[----:B------:R-:W-:Y:S01]  /*2780*/  UMOV UR4, UR9 ;  /* 0x0000000900047c82 */ /* 0x000fe20008000000 */
[----:B------:R-:W-:Y:S02]  /*2790*/  USHF.R.U32.HI UR7, URZ, UR13, UR7 ;  /* 0x0000000dff077299 */ /* 0x000fe40008011607 */
[----:B----4-:R-:W-:Y:S02]  /*27a0*/  USHF.R.U32.HI UR4, URZ, UR17, UR4 ;  /* 0x00000011ff047299 */ /* 0x010fe40008011604 */
[----:B------:R-:W-:Y:S02]  /*27b0*/  USEL UR7, UR37, UR7, !UP2 ;  /* 0x0000000725077287 */ /* 0x000fe4000d000000 */
[----:B------:R-:W-:-:S04]  /*27c0*/  USEL UR4, UR27, UR4, !UP0 ;  /* 0x000000041b047287 */ /* 0x000fc8000c000000 */
[----:B------:R-:W-:Y:S02]  /*27d0*/  UIADD3 UR8, UPT, UPT, UR7, -UR4, URZ ;  /* 0x8000000407087290 */ /* 0x000fe4000fffe0ff */
[----:B------:R-:W-:Y:S02]  /*27e0*/  UIADD3 UR4, UPT, UPT, -UR7, UR4, URZ ;  /* 0x0000000407047290 */ /* 0x000fe4000fffe1ff */
[----:B------:R-:W-:Y:S02]  /*27f0*/  UIMAD UR27, UR8, UR14, UR27 ;  /* 0x0000000e081b72a4 */ /* 0x000fe4000f8e021b */
[----:B------:R-:W-:-:S12]  /*2800*/  UIMAD UR37, UR4, UR16, UR37 ;  /* 0x00000010042572a4 */ /* 0x000fd8000f8e0225 */
.L_x_42:
[----:B------:R-:W-:Y:S01]  /*2810*/  VIADD R11, R11, 0x1 ;  /* 0x000000010b0b7836 */ /* 0x000fe20000000000 */
[----:B------:R-:W-:Y:S01]  /*2820*/  R2UR UR4, R82 ;  /* 0x00000000520472ca */ /* 0x000fe200000e0000 */
[----:B------:R-:W-:Y:S01]  /*2830*/  UIADD3 UR20, UPT, UPT, UR27, UR63, URZ ;  /* 0x0000003f1b147290 */ /* 0x000fe2000fffe0ff */
[----:B------:R-:W-:Y:S02]  /*2840*/  PLOP3.LUT P1, PT, PT, PT, PT, 0x80, 0x8 ;  /* 0x000000000008781c */ /* 0x000fe40003f2f070 */
[----:B------:R-:W-:-:S04]  /*2850*/  ISETP.NE.AND P0, PT, R11, 0x2, PT ;  /* 0x000000020b00780c */ /* 0x000fc80003f05270 */
[----:B------:R-:W-:Y:S02]  /*2860*/  SEL R3, RZ, 0x1, P0 ;  /* 0x00000001ff037807 */ /* 0x000fe40000000000 */
[----:B------:R-:W-:Y:S02]  /*2870*/  SEL R11, R11, RZ, P0 ;  /* 0x000000ff0b0b7207 */ /* 0x000fe40000000000 */
[----:B------:R-:W-:Y:S01]  /*2880*/  LOP3.LUT R10, R10, R3, RZ, 0x3c, !PT ;  /* 0x000000030a0a7212 */ /* 0x000fe200078e3cff */
[----:B------:R-:W-:Y:S01]  /*2890*/  UIADD3 UR16, UPT, UPT, UR37, UR4, URZ ;  /* 0x0000000425107290 */ /* 0x000fe2000fffe0ff */
[----:B------:R-:W-:Y:S11]  /*28a0*/  BRA.U UP1, `(.L_x_43) ;  /* 0xfffffff101407547 */ /* 0x000ff6000b83ffff */
[----:B------:R-:W-:Y:S01]  /*28b0*/  UIADD3 UR7, UPT, UPT, UR6, 0x60, URZ ;  /* 0x0000006006077890 */ /* 0x000fe2000fffe0ff */
[----:B------:R-:W-:-:S03]  /*28c0*/  SHF.L.U32 R3, R12, 0x1f, RZ ;  /* 0x0000001f0c037819 */ /* 0x000fc600000006ff */
[----:B------:R-:W-:-:S09]  /*28d0*/  ULEA UR4, UR5, UR7, 0x3 ;  /* 0x0000000705047291 */ /* 0x000fd2000f8e18ff */
[----:B------:R-:W2:Y:S02]  /*28e0*/  SYNCS.PHASECHK.TRANS64.TRYWAIT P0, [UR4], R3 ;  /* 0x00000003ff0075a7 */ /* 0x000ea40008001104 */
[----:B--2---:R-:W-:Y:S05]  /*28f0*/  @!P0 BRA `(.L_x_44) ;  /* 0x0000007000608947 */ /* 0x004fea0003800000 */
.L_x_152:
[----:B------:R-:W-:-:S04]  /*2900*/  UIADD3 UR4, UPT, UPT, UR5, 0x1, URZ ;  /* 0x0000000105047890 */ /* 0x000fc8000fffe0ff */
[----:B------:R-:W-:-:S04]  /*2910*/  UISETP.NE.AND UP0, UPT, UR4, 0xc, UPT ;  /* 0x0000000c0400788c */ /* 0x000fc8000bf05270 */
[----:B------:R-:W-:Y:S02]  /*2920*/  USEL UR6, URZ, 0x1, UP0 ;  /* 0x00000001ff067887 */ /* 0x000fe40008000000 */
[----:B------:R-:W-:-:S04]  /*2930*/  USEL UR4, UR4, URZ, UP0 ;  /* 0x000000ff04047287 */ /* 0x000fc80008000000 */
[----:B------:R-:W-:Y:S01]  /*2940*/  ULEA UR5, UR4, UR7, 0x3 ;  /* 0x0000000704057291 */ /* 0x000fe2000f8e18ff */
[----:B------:R-:W-:-:S04]  /*2950*/  LOP3.LUT R2, R12, UR6, RZ, 0x3c, !PT ;  /* 0x000000060c027c12 */ /* 0x000fc8000f8e3cff */
[----:B-1----:R-:W-:-:S04]  /*2960*/  SHF.L.U32 R3, R2, 0x1f, RZ ;  /* 0x0000001f02037819 */ /* 0x002fc800000006ff */
[----:B------:R-:W1:Y:S02]  /*2970*/  SYNCS.PHASECHK.TRANS64.TRYWAIT P0, [UR5], R3 ;  /* 0x00000003ff0075a7 */ /* 0x000e640008001105 */
[----:B-1----:R-:W-:Y:S05]  /*2980*/  @!P0 BRA `(.L_x_45) ;  /* 0x0000007000548947 */ /* 0x002fea0003800000 */
.L_x_154:
        /* <DEDUP_REMOVED lines=9> */
.L_x_156:
        /* <DEDUP_REMOVED lines=9> */
.L_x_158:
        /* <DEDUP_REMOVED lines=9> */
.L_x_160:
        /* <DEDUP_REMOVED lines=9> */
.L_x_162:
        /* <DEDUP_REMOVED lines=9> */
.L_x_164:
        /* <DEDUP_REMOVED lines=9> */
.L_x_166:
        /* <DEDUP_REMOVED lines=9> */
.L_x_168:
        /* <DEDUP_REMOVED lines=9> */
.L_x_170:
        /* <DEDUP_REMOVED lines=9> */
.L_x_172:
[----:B------:R-:W-:-:S04]  /*2ea0*/  UIADD3 UR4, UPT, UPT, UR4, 0x1, URZ ;  /* 0x0000000104047890 */ /* 0x000fc8000fffe0ff */
[----:B------:R-:W-:-:S04]  /*2eb0*/  UISETP.NE.AND UP0, UPT, UR4, 0xc, UPT ;  /* 0x0000000c0400788c */ /* 0x000fc8000bf05270 */
[----:B------:R-:W-:Y:S02]  /*2ec0*/  USEL UR5, URZ, 0x1, UP0 ;  /* 0x00000001ff057887 */ /* 0x000fe40008000000 */
[----:B------:R-:W-:-:S04]  /*2ed0*/  USEL UR4, UR4, URZ, UP0 ;  /* 0x000000ff04047287 */ /* 0x000fc80008000000 */
[----:B------:R-:W-:Y:S01]  /*2ee0*/  ULEA UR4, UR4, UR7, 0x3 ;  /* 0x0000000704047291 */ /* 0x000fe2000f8e18ff */
[----:B-1----:R-:W-:-:S04]  /*2ef0*/  LOP3.LUT R3, R2, UR5, RZ, 0x3c, !PT ;  /* 0x0000000502037c12 */ /* 0x002fc8000f8e3cff */
[----:B------:R-:W-:Y:S01]  /*2f00*/  SHF.L.U32 R3, R3, 0x1f, RZ ;  /* 0x0000001f03037819 */ /* 0x000fe200000006ff */
[----:B------:R-:W-:-:S07]  /*2f10*/  IMAD.U32 R0, RZ, RZ, UR4 ;  /* 0x00000004ff007e24 */ /* 0x000fce000f8e00ff */
.L_x_55:
[----:B-1----:R1:W2:Y:S02]  /*2f20*/  SYNCS.PHASECHK.TRANS64.TRYWAIT P0, [R0+URZ], R3 ;  /* 0x00000003000075a7 */ /* 0x0022a400080011ff */
[----:B--2---:R-:W-:Y:S05]  /*2f30*/  @!P0 NANOSLEEP.SYNCS 0x989680 ;  /* 0x009896800000895d */ /* 0x004fea0003900000 */
[----:B------:R-:W2:Y:S02]  /*2f40*/  @!P0 SYNCS.PHASECHK.TRANS64 P0, [R0+URZ], R3 ;  /* 0x00000003000085a7 */ /* 0x000ea400080010ff */
[----:B--2---:R-:W-:Y:S05]  /*2f50*/  @P0 EXIT ;  /* 0x000000000000094d */ /* 0x004fea0003800000 */
[----:B------:R-:W-:Y:S05]  /*2f60*/  BRA `(.L_x_55) ;  /* 0xfffffffc00ec7947 */ /* 0x000fea000383ffff */
.L_x_23:
[----:B------:R-:W-:-:S04]  /*2f70*/  UISETP.NE.AND UP0, UPT, UR47, URZ, UPT ;  /* 0x000000ff2f00728c */ /* 0x000fc8000bf05270 */
[----:B------:R-:W-:-:S09]  /*2f80*/  UISETP.NE.OR UP0, UPT, UR17, 0x1, UP0 ;  /* 0x000000011100788c */ /* 0x000fd20008705670 */
[----:B------:R-:W-:Y:S05]  /*2f90*/  BRA.U UP0, `(.L_x_56) ;  /* 0x0000000500487547 */ /* 0x000fea000b800000 */
[----:B------:R-:W-:Y:S01]  /*2fa0*/  ISETP.GE.U32.AND P2, PT, R0, 0x4, PT ;  /* 0x000000040000780c */ /* 0x000fe20003f46070 */
[----:B------:R-:W-:Y:S01]  /*2fb0*/  IMAD.MOV.U32 R12, RZ, RZ, 0x1 ;  /* 0x00000001ff0c7424 */ /* 0x000fe200078e00ff */
[----:B------:R-:W-:Y:S02]  /*2fc0*/  CS2R R10, SRZ ;  /* 0x00000000000a7805 */ /* 0x000fe4000001ff00 */
[----:B------:R-:W-:Y:S01]  /*2fd0*/  CS2R R8, SRZ ;  /* 0x0000000000087805 */ /* 0x000fe2000001ff00 */
[----:B------:R-:W-:Y:S01]  /*2fe0*/  UMOV UR6, 0x400 ;  /* 0x0000040000067882 */ /* 0x000fe20000000000 */
[----:B------:R-:W-:Y:S01]  /*2ff0*/  UMOV UR5, URZ ;  /* 0x000000ff00057c82 */ /* 0x000fe20008000000 */
[----:B------:R-:W-:-:S12]  /*3000*/  ULEA UR6, UR47, UR6, 0x18 ;  /* 0x000000062f067291 */ /* 0x000fd8000f8ec0ff */
.L_x_60:
[----:B------:R-:W-:Y:S02]  /*3010*/  LEA R2, R8, UR6, 0x3 ;  /* 0x0000000608027c11 */ /* 0x000fe4000f8e18ff */
[----:B------:R-:W-:-:S03]  /*3020*/  SHF.L.U32 R5, R9, 0x1f, RZ ;  /* 0x0000001f09057819 */ /* 0x000fc600000006ff */
[----:B------:R-:W-:Y:S01]  /*3030*/  VIADD R4, R2, 0x180 ;  /* 0x0000018002047836 */ /* 0x000fe20000000000 */
[----:B------:R-:W1:Y:S02]  /*3040*/  SYNCS.PHASECHK.TRANS64.TRYWAIT P0, [R2+URZ+0x170], R5 ;  /* 0x00017005020075a7 */ /* 0x000e6400080011ff */
[----:B-1----:R-:W-:Y:S05]  /*3050*/  @!P0 BRA `(.L_x_57) ;  /* 0x0000006c00908947 */ /* 0x002fea0003800000 */
.L_x_173:
[----:B------:R-:W-:Y:S01]  /*3060*/  ULEA UR4, UR5, UR6, 0x3 ;  /* 0x0000000605047291 */ /* 0x000fe2000f8e18ff */
[----:B------:R-:W-:Y:S02]  /*3070*/  PRMT R4, RZ, 0x654, R4 ;  /* 0x00000654ff047816 */ /* 0x000fe40000000004 */
[----:B-1----:R-:W-:Y:S01]  /*3080*/  SHF.L.U32 R5, R12, 0x1f, RZ ;  /* 0x0000001f0c057819 */ /* 0x002fe200000006ff */
[----:B------:R-:W-:Y:S01]  /*3090*/  UIADD3 UR7, UPT, UPT, UR4, 0x110, URZ ;  /* 0x0000011004077890 */ /* 0x000fe2000fffe0ff */
[----:B------:R1:W-:Y:S05]  /*30a0*/  SYNCS.ARRIVE.TRANS64.RED.A1T0 RZ, [R4+URZ], RZ ;  /* 0x000000ff04ff79a7 */ /* 0x0003ea00081004ff */
[----:B------:R-:W-:Y:S01]  /*30b0*/  IMAD.U32 R7, RZ, RZ, UR7 ;  /* 0x00000007ff077e24 */ /* 0x000fe2000f8e00ff */
[----:B------:R-:W2:Y:S04]  /*30c0*/  SYNCS.PHASECHK.TRANS64.TRYWAIT P0, [UR4+0x120], R5 ;  /* 0x00012005ff0075a7 */ /* 0x000ea80008001104 */
[----:B------:R-:W-:Y:S01]  /*30d0*/  PRMT R6, R0, 0x654, R7 ;  /* 0x0000065400067816 */ /* 0x000fe20000000007 */
[----:B-1----:R-:W-:Y:S01]  /*30e0*/  @!P2 IMAD.MOV.U32 R4, RZ, RZ, 0x10 ;  /* 0x00000010ff04a424 */ /* 0x002fe200078e00ff */
[----:B--2---:R-:W-:Y:S06]  /*30f0*/  @!P0 BRA `(.L_x_58) ;  /* 0x0000006c007c8947 */ /* 0x004fec0003800000 */
.L_x_175:
[----:B------:R-:W-:Y:S01]  /*3100*/  ULEA UR8, UR5, UR6, 0x4 ;  /* 0x0000000605087291 */ /* 0x000fe2000f8e20ff */
[----:B------:R-:W-:Y:S01]  /*3110*/  SEL R3, R6, R3, !P2 ;  /* 0x0000000306037207 */ /* 0x000fe20005000000 */
[----:B------:R-:W-:Y:S01]  /*3120*/  UIADD3 UR9, UPT, UPT, UR4, 0x110, URZ ;  /* 0x0000011004097890 */ /* 0x000fe2000fffe0ff */
[----:B-1----:R-:W-:Y:S01]  /*3130*/  LEA R2, R11, UR6, 0x3 ;  /* 0x000000060b027c11 */ /* 0x002fe2000f8e18ff */
[----:B------:R-:W-:Y:S01]  /*3140*/  UIADD3 UR8, UPT, UPT, UR8, 0x1a0, URZ ;  /* 0x000001a008087890 */ /* 0x000fe2000fffe0ff */
[----:B------:R-:W-:Y:S01]  /*3150*/  SHF.L.U32 R5, R10, 0x1f, RZ ;  /* 0x0000001f0a057819 */ /* 0x000fe200000006ff */
[----:B------:R1:W-:Y:S01]  /*3160*/  @!P2 SYNCS.ARRIVE.TRANS64.RED RZ, [R3+URZ], R4 ;  /* 0x0000000403ffa9a7 */ /* 0x0003e200080004ff */
[----:B------:R-:W-:Y:S01]  /*3170*/  UIADD3 UR4, UPT, UPT, UR5, 0x1, URZ ;  /* 0x0000000105047890 */ /* 0x000fe2000fffe0ff */
[----:B------:R-:W-:-:S03]  /*3180*/  VIADD R8, R8, 0x1 ;  /* 0x0000000108087836 */ /* 0x000fc60000000000 */
[----:B------:R-:W-:Y:S02]  /*3190*/  UISETP.NE.AND UP0, UPT, UR4, 0x2, UPT ;  /* 0x000000020400788c */ /* 0x000fe4000bf05270 */
[----:B------:R-:W-:Y:S06]  /*31a0*/  UGETNEXTWORKID.BROADCAST [UR8], [UR9] ;  /* 0x00000000080073ca */ /* 0x000fec0008000100 */
[----:B------:R-:W-:Y:S01]  /*31b0*/  USEL UR7, URZ, 0x1, UP0 ;  /* 0x00000001ff077887 */ /* 0x000fe20008000000 */
[----:B------:R-:W-:Y:S01]  /*31c0*/  ISETP.NE.AND P0, PT, R8, 0x2, PT ;  /* 0x000000020800780c */ /* 0x000fe20003f05270 */
[----:B------:R-:W-:Y:S01]  /*31d0*/  USEL UR5, UR4, URZ, UP0 ;  /* 0x000000ff04057287 */ /* 0x000fe20008000000 */
[----:B------:R-:W2:Y:S03]  /*31e0*/  SYNCS.PHASECHK.TRANS64.TRYWAIT P1, [R2+URZ+0x110], R5 ;  /* 0x00011005020075a7 */ /* 0x000ea600080211ff */
[----:B------:R-:W-:Y:S01]  /*31f0*/  LOP3.LUT R12, R12, UR7, RZ, 0x3c, !PT ;  /* 0x000000070c0c7c12 */ /* 0x000fe2000f8e3cff */
[----:B-12---:R-:W-:Y:S07]  /*3200*/  @!P1 BRA `(.L_x_59) ;  /* 0x0000006c00509947 */ /* 0x006fee0003800000 */
.L_x_176:
[C---:B------:R-:W-:Y:S01]  /*3210*/  LEA R4, R11.reuse, UR6, 0x4 ;  /* 0x000000060b047c11 */ /* 0x040fe2000f8e20ff */
[----:B-1----:R-:W-:Y:S01]  /*3220*/  VIADD R2, R2, 0x120 ;  /* 0x0000012002027836 */ /* 0x002fe20000000000 */
[----:B------:R-:W-:Y:S01]  /*3230*/  SEL R8, R8, RZ, P0 ;  /* 0x000000ff08087207 */ /* 0x000fe20000000000 */
[----:B------:R-:W-:-:S03]  /*3240*/  VIADD R11, R11, 0x1 ;  /* 0x000000010b0b7836 */ /* 0x000fc60000000000 */
[----:B------:R-:W1:Y:S01]  /*3250*/  LDS.128 R4, [R4+0x1a0] ;  /* 0x0001a00004047984 */ /* 0x000e620000000c00 */
[----:B------:R-:W-:Y:S02]  /*3260*/  PRMT R2, RZ, 0x654, R2 ;  /* 0x00000654ff027816 */ /* 0x000fe40000000002 */
[C---:B------:R-:W-:Y:S01]  /*3270*/  ISETP.NE.AND P1, PT, R11.reuse, 0x2, PT ;  /* 0x000000020b00780c */ /* 0x040fe20003f25270 */
[----:B------:R-:W-:Y:S01]  /*3280*/  @!PT LDS RZ, [RZ] ;  /* 0x00000000fffff984 */ /* 0x000fe20000000800 */
[----:B------:R-:W-:Y:S01]  /*3290*/  @!PT LDS RZ, [RZ] ;  /* 0x00000000fffff984 */ /* 0x000fe20000000800 */
[----:B------:R-:W-:Y:S01]  /*32a0*/  @!PT LDS RZ, [RZ] ;  /* 0x00000000fffff984 */ /* 0x000fe20000000800 */
[----:B------:R-:W-:Y:S01]  /*32b0*/  @!PT LDS RZ, [RZ] ;  /* 0x00000000fffff984 */ /* 0x000fe20000000800 */
[----:B------:R2:W-:Y:S06]  /*32c0*/  MEMBAR.ALL.CTA ;  /* 0x0000000000007992 */ /* 0x0005ec0000008000 */
[----:B--2---:R-:W2:Y:S01]  /*32d0*/  FENCE.VIEW.ASYNC.S ;  /* 0x00000000000073c6 */ /* 0x004ea20000000000 */
[----:B------:R-:W-:Y:S01]  /*32e0*/  SEL R11, R11, RZ, P1 ;  /* 0x000000ff0b0b7207 */ /* 0x000fe20000800000 */
[----:B--2---:R2:W-:Y:S01]  /*32f0*/  SYNCS.ARRIVE.TRANS64.RED.A1T0 RZ, [R2+URZ], RZ ;  /* 0x000000ff02ff79a7 */ /* 0x0045e200081004ff */
[----:B-1----:R-:W-:-:S02]  /*3300*/  LOP3.LUT P3, RZ, R6, 0x1, RZ, 0xc0, !PT ;  /* 0x0000000106ff7812 */ /* 0x002fc4000786c0ff */
[----:B------:R-:W-:-:S04]  /*3310*/  SEL R5, RZ, 0x1, P1 ;  /* 0x00000001ff057807 */ /* 0x000fc80000800000 */
[----:B------:R-:W-:Y:S02]  /*3320*/  LOP3.LUT R10, R10, R5, RZ, 0x3c, !PT ;  /* 0x000000050a0a7212 */ /* 0x000fe400078e3cff */
[----:B--2---:R-:W-:-:S04]  /*3330*/  SEL R2, RZ, 0x1, P0 ;  /* 0x00000001ff027807 */ /* 0x004fc80000000000 */
[----:B------:R-:W-:Y:S01]  /*3340*/  LOP3.LUT R9, R9, R2, RZ, 0x3c, !PT ;  /* 0x0000000209097212 */ /* 0x000fe200078e3cff */
[----:B------:R-:W-:Y:S06]  /*3350*/  @P3 BRA `(.L_x_60) ;  /* 0xfffffffc002c3947 */ /* 0x000fec000383ffff */
[----:B------:R-:W-:Y:S01]  /*3360*/  ULEA UR4, UR5, UR6, 0x3 ;  /* 0x0000000605047291 */ /* 0x000fe2000f8e18ff */
[----:B------:R-:W-:-:S08]  /*3370*/  SHF.L.U32 R3, R12, 0x1f, RZ ;  /* 0x0000001f0c037819 */ /* 0x000fd000000006ff */
[----:B------:R-:W1:Y:S02]  /*3380*/  SYNCS.PHASECHK.TRANS64 P0, [UR4+0x120], R3 ;  /* 0x00012003ff0075a7 */ /* 0x000e640008001004 */
[----:B-1----:R-:W-:Y:S05]  /*3390*/  @P0 BRA `(.L_x_61) ;  /* 0x0000000000080947 */ /* 0x002fea0003800000 */
[----:B------:R-:W1:Y:S02]  /*33a0*/  SYNCS.PHASECHK.TRANS64.TRYWAIT P0, [UR4+0x120], R3 ;  /* 0x00012003ff0075a7 */ /* 0x000e640008001104 */
[----:B-1----:R-:W-:Y:S05]  /*33b0*/  @!P0 BRA `(.L_x_62) ;  /* 0x0000006800f88947 */ /* 0x002fea0003800000 */
.L_x_61:
[----:B------:R-:W-:-:S04]  /*33c0*/  UIADD3 UR7, UPT, UPT, UR5, 0x1, URZ ;  /* 0x0000000105077890 */ /* 0x000fc8000fffe0ff */
[----:B------:R-:W-:-:S04]  /*33d0*/  UISETP.NE.AND UP0, UPT, UR7, 0x2, UPT ;  /* 0x000000020700788c */ /* 0x000fc8000bf05270 */
[----:B------:R-:W-:Y:S02]  /*33e0*/  USEL UR8, URZ, 0x1, UP0 ;  /* 0x00000001ff087887 */ /* 0x000fe40008000000 */
[----:B------:R-:W-:-:S04]  /*33f0*/  USEL UR7, UR7, URZ, UP0 ;  /* 0x000000ff07077287 */ /* 0x000fc80008000000 */
[----:B------:R-:W-:Y:S01]  /*3400*/  ULEA UR7, UR7, UR6, 0x3 ;  /* 0x0000000607077291 */ /* 0x000fe2000f8e18ff */
[----:B-1----:R-:W-:-:S04]  /*3410*/  LOP3.LUT R3, R12, UR8, RZ, 0x3c, !PT ;  /* 0x000000080c037c12 */ /* 0x002fc8000f8e3cff */
[----:B------:R-:W-:-:S04]  /*3420*/  SHF.L.U32 R0, R3, 0x1f, RZ ;  /* 0x0000001f03007819 */ /* 0x000fc800000006ff */
[----:B------:R-:W1:Y:S02]  /*3430*/  SYNCS.PHASECHK.TRANS64 P0, [UR7+0x120], R0 ;  /* 0x00012000ff0075a7 */ /* 0x000e640008001007 */
[----:B-1----:R-:W-:Y:S05]  /*3440*/  @P0 EXIT ;  /* 0x000000000000094d */ /* 0x002fea0003800000 */
[----:B------:R-:W-:Y:S02]  /*3450*/  SHF.L.U32 R3, R3, 0x1f, RZ ;  /* 0x0000001f03037819 */ /* 0x000fe400000006ff */
[----:B------:R-:W-:-:S07]  /*3460*/  MOV R0, UR7 ;  /* 0x0000000700007c02 */ /* 0x000fce0008000f00 */
.L_x_63:
[----:B-1----:R1:W2:Y:S02]  /*3470*/  SYNCS.PHASECHK.TRANS64.TRYWAIT P0, [R0+URZ+0x120], R3 ;  /* 0x00012003000075a7 */ /* 0x0022a400080011ff */
[----:B--2---:R-:W-:Y:S05]  /*3480*/  @!P0 NANOSLEEP.SYNCS 0x989680 ;  /* 0x009896800000895d */ /* 0x004fea0003900000 */
[----:B------:R-:W2:Y:S02]  /*3490*/  @!P0 SYNCS.PHASECHK.TRANS64 P0, [R0+URZ+0x120], R3 ;  /* 0x00012003000085a7 */ /* 0x000ea400080010ff */
[----:B--2---:R-:W-:Y:S05]  /*34a0*/  @P0 EXIT ;  /* 0x000000000000094d */ /* 0x004fea0003800000 */
[----:B------:R-:W-:Y:S05]  /*34b0*/  BRA `(.L_x_63) ;  /* 0xfffffffc00ec7947 */ /* 0x000fea000383ffff */
.L_x_56:
[----:B------:R-:W-:Y:S05]  /*34c0*/  BRA.U UP4, `(.L_x_64) ;  /* 0x0000000d04847547 */ /* 0x000fea000b800000 */
[----:B------:R-:W-:Y:S01]  /*34d0*/  UMOV UR4, 0x40 ;  /* 0x0000004000047882 */ /* 0x000fe20000000000 */
[----:B------:R-:W-:Y:S01]  /*34e0*/  NOP ;  /* 0x0000000000007918 */ /* 0x000fe20000000000 */
[----:B------:R-:W-:Y:S01]  /*34f0*/  ULEA UR5, UR47, UR4, 0x18 ;  /* 0x000000042f057291 */ /* 0x000fe2000f8ec0ff */
[----:B------:R-:W-:Y:S02]  /*3500*/  UMOV UR6, 0x400 ;  /* 0x0000040000067882 */ /* 0x000fe40000000000 */
[----:B------:R-:W-:-:S06]  /*3510*/  ULEA UR6, UR47, UR6, 0x18 ;  /* 0x000000062f067291 */ /* 0x000fcc000f8ec0ff */
[----:B------:R-:W1:Y:S02]  /*3520*/  LDS.U8 R0, [UR5+0x1c] ;  /* 0x00001c05ff007984 */ /* 0x000e640008000000 */
[----:B-1----:R-:W-:-:S13]  /*3530*/  ISETP.NE.AND P0, PT, R0, RZ, PT ;  /* 0x000000ff0000720c */ /* 0x002fda0003f05270 */
[----:B------:R-:W-:Y:S05]  /*3540*/  @P0 BRA `(.L_x_65) ;  /* 0x0000000000580947 */ /* 0x000fea0003800000 */
[----:B------:R-:W-:-:S13]  /*3550*/  ELECT P0, URZ, PT ;  /* 0x0000000000ff782f */ /* 0x000fda0003800000 */
[----:B------:R-:W-:Y:S05]  /*3560*/  @!P0 BRA `(.L_x_66) ;  /* 0x0000000000608947 */ /* 0x000fea0003800000 */
[----:B------:R-:W-:Y:S01]  /*3570*/  UMOV UR4, 0x10 ;  /* 0x0000001000047882 */ /* 0x000fe20000000000 */
[----:B------:R-:W-:Y:S01]  /*3580*/  HFMA2 R0, -RZ, RZ, 0, 5.9604644775390625e-08 ;  /* 0x00000001ff007431 */ /* 0x000fe200000001ff */
[----:B------:R-:W-:-:S03]  /*3590*/  MOV R3, 0xffff ;  /* 0x0000ffff00037802 */ /* 0x000fc60000000f00 */
[----:B------:R-:W-:Y:S04]  /*35a0*/  DEPBAR.LE SB1, 0x36 ;  /* 0x00009d800000791a */ /* 0x000fe80000000000 */
[----:B------:R-:W1:Y:S02]  /*35b0*/  UTCATOMSWS.FIND_AND_SET.ALIGN UP0, UR4, UR4 ;  /* 0x00000004000475e3 */ /* 0x000e640008000800 */
[----:B-1----:R-:W-:Y:S01]  /*35c0*/  MOV R4, UR4 ;  /* 0x0000000400047c02 */ /* 0x002fe20008000f00 */
[----:B------:R-:W-:Y:S06]  /*35d0*/  BRA.U UP0, `(.L_x_67) ;  /* 0x0000000100187547 */ /* 0x000fec000b800000 */
.L_x_68:
[----:B------:R-:W-:Y:S05]  /*35e0*/  NANOSLEEP 0x64 ;  /* 0x000000640000795d */ /* 0x000fea0003800000 */
[----:B------:R-:W-:-:S05]  /*35f0*/  UMOV UR4, 0x10 ;  /* 0x0000001000047882 */ /* 0x000fca0000000000 */
[----:B------:R-:W-:Y:S04]  /*3600*/  DEPBAR.LE SB1, 0x36 ;  /* 0x00009d800000791a */ /* 0x000fe80000000000 */
[----:B------:R-:W1:Y:S02]  /*3610*/  UTCATOMSWS.FIND_AND_SET.ALIGN UP0, UR4, UR4 ;  /* 0x00000004000475e3 */ /* 0x000e640008000800 */
[----:B-1----:R-:W-:Y:S01]  /*3620*/  MOV R4, UR4 ;  /* 0x0000000400047c02 */ /* 0x002fe20008000f00 */
[----:B------:R-:W-:Y:S05]  /*3630*/  BRA.U !UP0, `(.L_x_68) ;  /* 0xfffffffd08e87547 */ /* 0x000fea000b83ffff */
.L_x_67:
[-C--:B------:R-:W-:Y:S02]  /*3640*/  SHF.L.U32 R3, R3, R4.reuse, RZ ;  /* 0x0000000403037219 */ /* 0x080fe400000006ff */
[----:B------:R-:W-:Y:S01]  /*3650*/  SHF.L.U32 R0, R0, R4, RZ ;  /* 0x0000000400007219 */ /* 0x000fe200000006ff */
[----:B------:R-:W-:Y:S02]  /*3660*/  IMAD.SHL.U32 R4, R4, 0x20, RZ ;  /* 0x0000002004047824 */ /* 0x000fe400078e00ff */
[----:B------:R1:W-:Y:S04]  /*3670*/  ATOMS.OR RZ, [UR5+0x14], R3 ;  /* 0x00001403ffff798c */ /* 0x0003e8000b000005 */
[----:B------:R1:W-:Y:S04]  /*3680*/  ATOMS.OR RZ, [UR5+0x18], R0 ;  /* 0x00001800ffff798c */ /* 0x0003e8000b000005 */
[----:B------:R1:W-:Y:S01]  /*3690*/  STS [UR6+0x1c0], R4 ;  /* 0x0001c004ff007988 */ /* 0x0003e20008000806 */
[----:B------:R-:W-:Y:S05]  /*36a0*/  BRA `(.L_x_66) ;  /* 0x0000000000107947 */ /* 0x000fea0003800000 */
.L_x_65:
[----:B------:R-:W-:Y:S02]  /*36b0*/  MOV R0, 0xffffffff ;  /* 0xffffffff00007802 */ /* 0x000fe40000000f00 */
[----:B------:R-:W-:-:S03]  /*36c0*/  MOV R4, 0x36f0 ;  /* 0x000036f000047802 */ /* 0x000fc60000000f00 */
[----:B------:R1:W-:Y:S04]  /*36d0*/  STS [UR6+0x1c0], R0 ;  /* 0x0001c000ff007988 */ /* 0x0003e80008000806 */
[----:B-1---5:R-:W-:Y:S05]  /*36e0*/  CALL.REL.NOINC `($__internal_1_$__cuda_sm10x_tcgen05_guardrail_trap_phase_invalid_during_alloc) ;  /* 0x0000007000447944 */ /* 0x022fea0003c00000 */
.L_x_66:
[----:B------:R-:W-:Y:S05]  /*36f0*/  WARPSYNC.ALL ;  /* 0x0000000000007948 */ /* 0x000fea0003800000 */
[----:B------:R-:W2:Y:S01]  /*3700*/  S2UR UR4, SR_CgaCtaId ;  /* 0x00000000000479c3 */ /* 0x000ea20000008800 */
[----:B------:R-:W-:Y:S01]  /*3710*/  UMOV UR17, 0x400 ;  /* 0x0000040000117882 */ /* 0x000fe20000000000 */
[----:B------:R-:W-:-:S06]  /*3720*/  NOP ;  /* 0x0000000000007918 */ /* 0x000fcc0000000000 */
[----:B------:R-:W-:Y:S06]  /*3730*/  BAR.ARV 0x6, 0xa0 ;  /* 0x0182800000007b1d */ /* 0x000fec0000002000 */
[----:B------:R-:W3:Y:S01]  /*3740*/  LDCU UR5, c[0x0][0x38c] ;  /* 0x00007180ff0577ac */ /* 0x000ee20008000800 */
[----:B------:R-:W-:Y:S01]  /*3750*/  LOP3.LUT R2, R2, 0xffff, RZ, 0xc0, !PT ;  /* 0x0000ffff02027812 */ /* 0x000fe200078ec0ff */
[----:B------:R-:W-:Y:S01]  /*3760*/  IMAD.MOV.U32 R11, RZ, RZ, 0x1 ;  /* 0x00000001ff0b7424 */ /* 0x000fe200078e00ff */
[----:B------:R-:W-:Y:S01]  /*3770*/  CS2R R8, SRZ ;  /* 0x0000000000087805 */ /* 0x000fe2000001ff00 */
[----:B------:R-:W4:Y:S01]  /*3780*/  LDCU UR8, c[0x0][0x38c] ;  /* 0x00007180ff0877ac */ /* 0x000f220008000800 */
[----:B------:R-:W-:Y:S01]  /*3790*/  R2UR UR19, R2 ;  /* 0x00000000021372ca */ /* 0x000fe200000e0000 */
[----:B------:R-:W-:Y:S01]  /*37a0*/  IMAD.MOV.U32 R10, RZ, RZ, RZ ;  /* 0x000000ffff0a7224 */ /* 0x000fe200078e00ff */
[----:B------:R-:W-:Y:S01]  /*37b0*/  UMOV UR23, URZ ;  /* 0x000000ff00177c82 */ /* 0x000fe20008000000 */
[----:B------:R-:W-:Y:S01]  /*37c0*/  UMOV UR14, URZ ;  /* 0x000000ff000e7c82 */ /* 0x000fe20008000000 */
[----:B--2---:R-:W-:Y:S01]  /*37d0*/  ULEA UR17, UR4, UR17, 0x18 ;  /* 0x0000001104117291 */ /* 0x004fe2000f8ec0ff */
[----:B------:R-:W-:Y:S01]  /*37e0*/  UMOV UR26, 0x0 ;  /* 0x00000000001a7882 */ /* 0x000fe20000000000 */
[----:B------:R-:W-:-:S02]  /*37f0*/  UMOV UR27, 0x8200010 ;  /* 0x08200010001b7882 */ /* 0x000fc40000000000 */
[----:B------:R-:W-:Y:S02]  /*3800*/  UIADD3 UR6, UPT, UPT, UR17, 0x8400, URZ ;  /* 0x0000840011067890 */ /* 0x000fe4000fffe0ff */
[----:B------:R-:W-:Y:S02]  /*3810*/  UIADD3 UR7, UPT, UPT, UR17, 0x20400, URZ ;  /* 0x0002040011077890 */ /* 0x000fe4000fffe0ff */
[----:B---3--:R-:W-:Y:S01]  /*3820*/  UIADD3 UR5, UPT, UPT, UR5, 0x1f, URZ ;  /* 0x0000001f05057890 */ /* 0x008fe2000fffe0ff */
[----:B-1----:R-:W1:Y:S01]  /*3830*/  LDS R0, [UR17+0x1c0] ;  /* 0x0001c011ff007984 */ /* 0x002e620008000800 */
[----:B------:R-:W-:Y:S02]  /*3840*/  USHF.R.U32.HI UR6, URZ, 0x4, UR6 ;  /* 0x00000004ff067899 */ /* 0x000fe40008011606 */
[----:B------:R-:W-:Y:S02]  /*3850*/  USHF.R.S32.HI UR4, URZ, 0x1f, UR5 ;  /* 0x0000001fff047899 */ /* 0x000fe40008011405 */
[----:B------:R-:W-:-:S02]  /*3860*/  ULOP3.LUT UR6, UR6, 0x3fff, URZ, 0xc0, !UPT ;  /* 0x00003fff06067892 */ /* 0x000fc4000f8ec0ff */
[----:B------:R-:W-:Y:S02]  /*3870*/  ULEA.HI UR4, UR4, UR5, URZ, 0x5 ;  /* 0x0000000504047291 */ /* 0x000fe4000f8f28ff */
[----:B------:R-:W-:Y:S02]  /*3880*/  USHF.R.U32.HI UR5, URZ, 0x4, UR7 ;  /* 0x00000004ff057899 */ /* 0x000fe40008011607 */
[----:B------:R-:W-:Y:S02]  /*3890*/  USHF.R.S32.HI UR28, URZ, 0x5, UR4 ;  /* 0x00000005ff1c7899 */ /* 0x000fe40008011404 */
[----:B------:R-:W-:Y:S02]  /*38a0*/  ULOP3.LUT UR5, UR5, 0x3fff, URZ, 0xc0, !UPT ;  /* 0x00003fff05057892 */ /* 0x000fe4000f8ec0ff */
[----:B------:R-:W-:Y:S02]  /*38b0*/  UISETP.LT.AND UP0, UPT, UR28, 0x1, UPT ;  /* 0x000000011c00788c */ /* 0x000fe4000bf01270 */
[----:B------:R-:W-:-:S02]  /*38c0*/  ULOP3.LUT UR20, UR6, 0x10000, URZ, 0xfc, !UPT ;  /* 0x0001000006147892 */ /* 0x000fc4000f8efcff */
[----:B------:R-:W-:Y:S02]  /*38d0*/  USEL UR29, UR28, 0x1, !UP0 ;  /* 0x000000011c1d7887 */ /* 0x000fe4000c000000 */
[----:B------:R-:W-:Y:S02]  /*38e0*/  ULOP3.LUT UR21, UR5, 0x10000, URZ, 0xfc, !UPT ;  /* 0x0001000005157892 */ /* 0x000fe4000f8efcff */
[----:B------:R-:W-:Y:S02]  /*38f0*/  UIADD3 UR29, UPT, UPT, -UR29, URZ, URZ ;  /* 0x000000ff1d1d7290 */ /* 0x000fe4000fffe1ff */
[----:B----4-:R-:W-:Y:S01]  /*3900*/  UISETP.GE.AND UP4, UPT, UR8, 0x1, UPT ;  /* 0x000000010800788c */ /* 0x010fe2000bf86270 */
[----:B------:R-:W-:Y:S01]  /*3910*/  UMOV UR24, 0x0 ;  /* 0x0000000000187882 */ /* 0x000fe20000000000 */
[----:B------:R-:W-:Y:S01]  /*3920*/  UMOV UR25, 0x8200010 ;  /* 0x0820001000197882 */ /* 0x000fe20000000000 */
[----:B-1----:R-:W-:-:S15]  /*3930*/  R2UR UR30, R0 ;  /* 0x00000000001e72ca */ /* 0x002fde00000e0000 */
.L_x_75:
[----:B------:R-:W-:Y:S02]  /*3940*/  LEA R0, R10, UR17, 0x3 ;  /* 0x000000110a007c11 */ /* 0x000fe4000f8e18ff */
[----:B------:R-:W-:Y:S02]  /*3950*/  SHF.L.U32 R5, R9, 0x1f, RZ ;  /* 0x0000001f09057819 */ /* 0x000fe400000006ff */
[----:B------:R-:W-:Y:S01]  /*3960*/  PLOP3.LUT P0, PT, PT, PT, UP4, 0x80, 0x8 ;  /* 0x000000000008781c */ /* 0x000fe20003f0f048 */
[----:B------:R-:W-:Y:S01]  /*3970*/  VIADD R3, R0, 0x120 ;  /* 0x0000012000037836 */ /* 0x000fe20000000000 */
[----:B-1----:R-:W1:Y:S02]  /*3980*/  SYNCS.PHASECHK.TRANS64.TRYWAIT P1, [R0+URZ+0x110], R5 ;  /* 0x00011005000075a7 */ /* 0x002e6400080211ff */
[----:B-1-3--:R-:W-:Y:S09]  /*3990*/  @!P1 BRA `(.L_x_69) ;  /* 0x0000006400989947 */ /* 0x00aff20003800000 */
.L_x_178:
[----:B------:R-:W-:Y:S01]  /*39a0*/  LEA R4, R10, UR17, 0x4 ;  /* 0x000000110a047c11 */ /* 0x000fe2000f8e20ff */
[----:B------:R-:W-:Y:S01]  /*39b0*/  @UP4 ULEA UR4, UR14, UR17, 0x3 ;  /* 0x000000110e044291 */ /* 0x000fe2000f8e18ff */
[----:B------:R-:W-:Y:S01]  /*39c0*/  PLOP3.LUT P2, PT, PT, PT, PT, 0x80, 0x8 ;  /* 0x000000000008781c */ /* 0x000fe20003f4f070 */
[----:B------:R-:W-:Y:S01]  /*39d0*/  ULEA UR22, UR23, UR17, 0x3 ;  /* 0x0000001117167291 */ /* 0x000fe2000f8e18ff */
[----:B------:R-:W-:Y:S01]  /*39e0*/  PRMT R3, RZ, 0x654, R3 ;  /* 0x00000654ff037816 */ /* 0x000fe20000000003 */
[----:B------:R-:W-:Y:S01]  /*39f0*/  ULEA UR18, UR23, UR30, 0x7 ;  /* 0x0000001e17127291 */ /* 0x000fe2000f8e38ff */
[----:B-1----:R-:W1:Y:S01]  /*3a00*/  LDS.128 R4, [R4+0x1a0] ;  /* 0x0001a00004047984 */ /* 0x002e620000000c00 */
[----:B------:R-:W-:Y:S02]  /*3a10*/  @P0 SHF.L.U32 R2, R8, 0x1f, RZ ;  /* 0x0000001f08020819 */ /* 0x000fe400000006ff */
[----:B------:R-:W-:Y:S01]  /*3a20*/  SHF.L.U32 R0, R11, 0x1f, RZ ;  /* 0x0000001f0b007819 */ /* 0x000fe200000006ff */
[----:B------:R-:W-:Y:S01]  /*3a30*/  @!PT LDS RZ, [RZ] ;  /* 0x00000000fffff984 */ /* 0x000fe20000000800 */
[----:B------:R-:W-:Y:S01]  /*3a40*/  @!PT LDS RZ, [RZ] ;  /* 0x00000000fffff984 */ /* 0x000fe20000000800 */
[----:B------:R-:W-:Y:S01]  /*3a50*/  @!PT LDS RZ, [RZ] ;  /* 0x00000000fffff984 */ /* 0x000fe20000000800 */
[----:B------:R-:W-:Y:S01]  /*3a60*/  @!PT LDS RZ, [RZ] ;  /* 0x00000000fffff984 */ /* 0x000fe20000000800 */
[----:B------:R2:W-:Y:S06]  /*3a70*/  MEMBAR.ALL.CTA ;  /* 0x0000000000007992 */ /* 0x0005ec0000008000 */
[----:B--2---:R-:W2:Y:S02]  /*3a80*/  FENCE.VIEW.ASYNC.S ;  /* 0x00000000000073c6 */ /* 0x004ea40000000000 */
[----:B--2---:R2:W-:Y:S01]  /*3a90*/  SYNCS.ARRIVE.TRANS64.RED.A1T0 RZ, [R3+URZ], RZ ;  /* 0x000000ff03ff79a7 */ /* 0x0045e200081004ff */
[----:B------:R2:W3:Y:S01]  /*3aa0*/  @P0 SYNCS.PHASECHK.TRANS64.TRYWAIT P2, [UR4], R2 ;  /* 0x00000002ff0005a7 */ /* 0x0004e20008041104 */
[----:B-1----:R-:W-:Y:S01]  /*3ab0*/  LOP3.LUT P1, RZ, R6, 0x1, RZ, 0xc0, !PT ;  /* 0x0000000106ff7812 */ /* 0x002fe2000782c0ff */
[----:B------:R-:W1:Y:S02]  /*3ac0*/  SYNCS.PHASECHK.TRANS64.TRYWAIT P0, [UR22+0x150], R0 ;  /* 0x00015000ff0075a7 */ /* 0x000e640008001116 */
[----:B-123--:R-:W-:Y:S10]  /*3ad0*/  @!P0 BRA `(.L_x_70) ;  /* 0x00000064005c8947 */ /* 0x00eff40003800000 */
.L_x_180:
[----:B------:R-:W-:Y:S01]  /*3ae0*/  IADD3 R10, PT, PT, R10, 0x1, RZ ;  /* 0x000000010a0a7810 */ /* 0x000fe20007ffe0ff */
[----:B------:R-:W-:Y:S06]  /*3af0*/  BRA.U !UP4, `(.L_x_71) ;  /* 0x000000010c987547 */ /* 0x000fec000b800000 */
[----:B------:R-:W-:Y:S01]  /*3b00*/  UPLOP3.LUT UP2, UPT, UPT, UPT, UPT, 0x40, 0x4 ;  /* 0x000000000004789c */ /* 0x000fe20003f4e870 */
[----:B------:R-:W-:Y:S01]  /*3b10*/  UMOV UR16, UR29 ;  /* 0x0000001d00107c82 */ /* 0x000fe20008000000 */
[----:B------:R-:W-:Y:S01]  /*3b20*/  UMOV UR15, UR28 ;  /* 0x0000001c000f7c82 */ /* 0x000fe20008000000 */
[----:B------:R-:W-:-:S08]  /*3b30*/  UMOV UR6, UR14 ;  /* 0x0000000e00067c82 */ /* 0x000fd00008000000 */
.L_x_74:
[----:B------:R-:W-:Y:S02]  /*3b40*/  UIADD3 UR16, UPT, UPT, UR16, 0x1, URZ ;  /* 0x0000000110107890 */ /* 0x000fe4000fffe0ff */
[----:B--2---:R-:W-:Y:S02]  /*3b50*/  ULEA UR5, UR6, UR17, 0x3 ;  /* 0x0000001106057291 */ /* 0x004fe4000f8e18ff */
[----:B------:R-:W-:Y:S01]  /*3b60*/  UISETP.NE.AND UP3, UPT, UR16, URZ, UPT ;  /* 0x000000ff1000728c */ /* 0x000fe2000bf65270 */
[----:B---3--:R-:W-:Y:S10]  /*3b70*/  @P2 BRA `(.L_x_72) ;  /* 0x00000000000c2947 */ /* 0x008ff40003800000 */
[----:B-1----:R-:W-:Y:S04]  /*3b80*/  SHF.L.U32 R3, R8, 0x1f, RZ ;  /* 0x0000001f08037819 */ /* 0x002fe800000006ff */
[----:B------:R-:W1:Y:S02]  /*3b90*/  SYNCS.PHASECHK.TRANS64.TRYWAIT P0, [UR5], R3 ;  /* 0x00000003ff0075a7 */ /* 0x000e640008001105 */
[----:B-1----:R-:W-:Y:S05]  /*3ba0*/  @!P0 BRA `(.L_x_73) ;  /* 0x0000006400408947 */ /* 0x002fea0003800000 */
.L_x_72:
[----:B------:R-:W-:Y:S01]  /*3bb0*/  UISETP.NE.AND UP0, UPT, UR15, 0x1, UPT ;  /* 0x000000010f00788c */ /* 0x000fe2000bf05270 */
[----:B------:R-:W-:Y:S01]  /*3bc0*/  PLOP3.LUT P2, PT, PT, PT, PT, 0x80, 0x8 ;  /* 0x000000000008781c */ /* 0x000fe20003f4f070 */
[----:B------:R-:W-:Y:S02]  /*3bd0*/  UIADD3 UR4, UPT, UPT, UR6, 0x1, URZ ;  /* 0x0000000106047890 */ /* 0x000fe4000fffe0ff */
[----:B------:R-:W-:Y:S02]  /*3be0*/  ULEA UR12, UR6, UR21, 0x9 ;  /* 0x00000015060c7291 */ /* 0x000fe4000f8e48ff */
[----:B------:R-:W-:Y:S01]  /*3bf0*/  UISETP.NE.AND UP1, UPT, UR4, 0xc, UPT ;  /* 0x0000000c0400788c */ /* 0x000fe2000bf25270 */
[----:B------:R-:W-:Y:S01]  /*3c00*/  PLOP3.LUT P0, PT, PT, PT, UP0, 0x80, 0x8 ;  /* 0x000000000008781c */ /* 0x000fe20003f0f008 */
[----:B------:R-:W-:Y:S02]  /*3c10*/  UIADD3 UR10, UPT, UPT, UR12, 0x2, URZ ;  /* 0x000000020c0a7890 */ /* 0x000fe4000fffe0ff */
[----:B------:R-:W-:Y:S02]  /*3c20*/  USEL UR7, URZ, 0x1, UP1 ;  /* 0x00000001ff077887 */ /* 0x000fe40008800000 */
[----:B------:R-:W-:Y:S02]  /*3c30*/  USEL UR14, UR4, URZ, UP1 ;  /* 0x000000ff040e7287 */ /* 0x000fe40008800000 */
[----:B------:R-:W-:Y:S02]  /*3c40*/  UIADD3 UR15, UPT, UPT, UR15, -0x1, URZ ;  /* 0xffffffff0f0f7890 */ /* 0x000fe4000fffe0ff */
[----:B------:R-:W-:Y:S01]  /*3c50*/  @UP0 ULEA UR4, UR14, UR17, 0x3 ;  /* 0x000000110e040291 */ /* 0x000fe2000f8e18ff */
[----:B------:R-:W-:Y:S01]  /*3c60*/  LOP3.LUT R8, R8, UR7, RZ, 0x3c, !PT ;  /* 0x0000000708087c12 */ /* 0x000fe2000f8e3cff */
[----:B------:R-:W-:Y:S01]  /*3c70*/  UIADD3 UR7, UPT, UPT, UR5, 0x60, URZ ;  /* 0x0000006005077890 */ /* 0x000fe2000fffe0ff */
[----:B------:R-:W-:Y:S02]  /*3c80*/  UMOV UR13, 0x80004020 ;  /* 0x80004020000d7882 */ /* 0x000fe40000000000 */
[----:B-1----:R-:W-:Y:S01]  /*3c90*/  @P0 SHF.L.U32 R0, R8, 0x1f, RZ ;  /* 0x0000001f08000819 */ /* 0x002fe200000006ff */
[----:B------:R-:W-:Y:S01]  /*3ca0*/  UMOV UR5, 0x80004020 ;  /* 0x8000402000057882 */ /* 0x000fe20000000000 */
[----:B------:R-:W-:Y:S01]  /*3cb0*/  UMOV UR11, 0x80004020 ;  /* 0x80004020000b7882 */ /* 0x000fe20000000000 */
[----:B------:R-:W-:Y:S01]  /*3cc0*/  UMOV UR9, 0x80004020 ;  /* 0x8000402000097882 */ /* 0x000fe20000000000 */
[----:B------:R2:W3:Y:S01]  /*3cd0*/  @P0 SYNCS.PHASECHK.TRANS64.TRYWAIT P2, [UR4], R0 ;  /* 0x00000000ff0005a7 */ /* 0x0004e20008041104 */
[----:B------:R-:W-:Y:S03]  /*3ce0*/  ULEA UR4, UR6, UR20, 0x9 ;  /* 0x0000001406047291 */ /* 0x000fe6000f8e48ff */
[----:B------:R-:W-:Y:S01]  /*3cf0*/  UMOV UR6, UR14 ;  /* 0x0000000e00067c82 */ /* 0x000fe20008000000 */
[----:B------:R-:W-:Y:S05]  /*3d00*/  UIADD3 UR8, UPT, UPT, UR4, 0x2, URZ ;  /* 0x0000000204087890 */ /* 0x000fea000fffe0ff */
[----:B------:R2:W-:Y:S01]  /*3d10*/  UTCHMMA gdesc[UR4], gdesc[UR12], tmem[UR18], tmem[UR26], idesc[UR27], UP2 ;  /* 0x00ff1a0c040075ea */ /* 0x0005e20009000012 */
[----:B------:R-:W-:Y:S03]  /*3d20*/  UPLOP3.LUT UP2, UPT, UPT, UPT, UPT, 0x80, 0x8 ;  /* 0x000000000008789c */ /* 0x000fe60003f4f070 */
[----:B------:R2:W-:Y:S01]  /*3d30*/  UTCHMMA gdesc[UR8], gdesc[UR10], tmem[UR18], tmem[UR24], idesc[UR25], UPT ;  /* 0x00ff180a080075ea */ /* 0x0005e2000b800012 */
[----:B------:R2:W-:Y:S01]  /*3d40*/  UTCBAR.MULTICAST [UR7], URZ, UR19 ;  /* 0x000000ff070073e9 */ /* 0x0005e20008000813 */
[----:B------:R-:W-:Y:S06]  /*3d50*/  BRA.U UP3, `(.L_x_74) ;  /* 0xfffffffd03787547 */ /* 0x000fec000b83ffff */
.L_x_71:
[----:B--2---:R-:W-:Y:S01]  /*3d60*/  UIADD3 UR4, UPT, UPT, UR23, 0x1, URZ ;  /* 0x0000000117047890 */ /* 0x004fe2000fffe0ff */
[C---:B------:R-:W-:Y:S01]  /*3d70*/  ISETP.NE.AND P0, PT, R10.reuse, 0x2, PT ;  /* 0x000000020a00780c */ /* 0x040fe20003f05270 */
[----:B------:R-:W-:Y:S02]  /*3d80*/  UIADD3 UR5, UPT, UPT, UR22, 0x130, URZ ;  /* 0x0000013016057890 */ /* 0x000fe4000fffe0ff */
[----:B------:R-:W-:Y:S01]  /*3d90*/  UISETP.NE.AND UP0, UPT, UR4, 0x4, UPT ;  /* 0x000000040400788c */ /* 0x000fe2000bf05270 */
[----:B-1----:R-:W-:Y:S02]  /*3da0*/  SEL R0, RZ, 0x1, P0 ;  /* 0x00000001ff007807 */ /* 0x002fe40000000000 */
[----:B------:R-:W-:Y:S01]  /*3db0*/  SEL R10, R10, RZ, P0 ;  /* 0x000000ff0a0a7207 */ /* 0x000fe20000000000 */
[----:B------:R-:W-:Y:S01]  /*3dc0*/  USEL UR6, URZ, 0x1, UP0 ;  /* 0x00000001ff067887 */ /* 0x000fe20008000000 */
[----:B------:R-:W-:Y:S01]  /*3dd0*/  LOP3.LUT R9, R9, R0, RZ, 0x3c, !PT ;  /* 0x0000000009097212 */ /* 0x000fe200078e3cff */
[----:B------:R-:W-:Y:S01]  /*3de0*/  USEL UR23, UR4, URZ, UP0 ;  /* 0x000000ff04177287 */ /* 0x000fe20008000000 */
[----:B------:R1:W-:Y:S03]  /*3df0*/  UTCBAR [UR5], URZ ;  /* 0x000000ff050073e9 */ /* 0x0003e600080000ff */
[----:B------:R-:W-:Y:S01]  /*3e00*/  LOP3.LUT R11, R11, UR6, RZ, 0x3c, !PT ;  /* 0x000000060b0b7c12 */ /* 0x000fe2000f8e3cff */
[----:B------:R-:W-:Y:S07]  /*3e10*/  @P1 BRA `(.L_x_75) ;  /* 0xfffffff800c81947 */ /* 0x000fee000383ffff */
[----:B------:R-:W2:Y:S01]  /*3e20*/  S2UR UR8, SR_CgaCtaId ;  /* 0x00000000000879c3 */ /* 0x000ea20000008800 */
[----:B------:R-:W-:Y:S01]  /*3e30*/  ELECT P0, URZ, PT ;  /* 0x0000000000ff782f */ /* 0x000fe20003800000 */
[----:B------:R-:W-:Y:S01]  /*3e40*/  IMAD.MOV.U32 R0, RZ, RZ, 0x1 ;  /* 0x00000001ff007424 */ /* 0x000fe200078e00ff */
[----:B------:R-:W-:Y:S01]  /*3e50*/  UIADD3 UR17, UPT, UPT, UR17, 0x150, URZ ;  /* 0x0000015011117890 */ /* 0x000fe2000fffe0ff */
[----:B------:R-:W-:Y:S01]  /*3e60*/  SHF.L.U32 R3, R11, 0x1f, RZ ;  /* 0x0000001f0b037819 */ /* 0x000fe200000006ff */
[----:B------:R-:W-:-:S03]  /*3e70*/  UMOV UR4, 0x40 ;  /* 0x0000004000047882 */ /* 0x000fc60000000000 */
[----:B------:R-:W-:Y:S01]  /*3e80*/  UVIRTCOUNT.DEALLOC.SMPOOL 0x80 ;  /* 0x000000800000784c */ /* 0x000fe20000000000 */
[----:B--2---:R-:W-:Y:S02]  /*3e90*/  ULEA UR8, UR8, UR4, 0x18 ;  /* 0x0000000408087291 */ /* 0x004fe4000f8ec0ff */
[----:B------:R-:W-:-:S07]  /*3ea0*/  ULEA UR4, UR23, UR17, 0x3 ;  /* 0x0000001117047291 */ /* 0x000fce000f8e18ff */
[----:B------:R2:W-:Y:S02]  /*3eb0*/  @P0 STS.U8 [UR8+0x1c], R0 ;  /* 0x00001c00ff000988 */ /* 0x0005e40008000008 */
[----:B------:R-:W4:Y:S02]  /*3ec0*/  SYNCS.PHASECHK.TRANS64.TRYWAIT P0, [UR4], R3 ;  /* 0x00000003ff0075a7 */ /* 0x000f240008001104 */
[----:B--2-4-:R-:W-:Y:S05]  /*3ed0*/  @!P0 BRA `(.L_x_76) ;  /* 0x00000060008c8947 */ /* 0x014fea0003800000 */
.L_x_183:
[----:B------:R-:W-:-:S04]  /*3ee0*/  UIADD3 UR4, UPT, UPT, UR23, 0x1, URZ ;  /* 0x0000000117047890 */ /* 0x000fc8000fffe0ff */
[----:B------:R-:W-:-:S04]  /*3ef0*/  UISETP.NE.AND UP0, UPT, UR4, 0x4, UPT ;  /* 0x000000040400788c */ /* 0x000fc8000bf05270 */
[----:B------:R-:W-:Y:S02]  /*3f00*/  USEL UR6, URZ, 0x1, UP0 ;  /* 0x00000001ff067887 */ /* 0x000fe40008000000 */
[----:B------:R-:W-:-:S04]  /*3f10*/  USEL UR4, UR4, URZ, UP0 ;  /* 0x000000ff04047287 */ /* 0x000fc80008000000 */
[----:B-1----:R-:W-:Y:S01]  /*3f20*/  ULEA UR5, UR4, UR17, 0x3 ;  /* 0x0000001104057291 */ /* 0x002fe2000f8e18ff */
[----:B------:R-:W-:-:S04]  /*3f30*/  LOP3.LUT R2, R11, UR6, RZ, 0x3c, !PT ;  /* 0x000000060b027c12 */ /* 0x000fc8000f8e3cff */
[----:B--2---:R-:W-:-:S04]  /*3f40*/  SHF.L.U32 R3, R2, 0x1f, RZ ;  /* 0x0000001f02037819 */ /* 0x004fc800000006ff */
[----:B------:R-:W1:Y:S02]  /*3f50*/  SYNCS.PHASECHK.TRANS64.TRYWAIT P0, [UR5], R3 ;  /* 0x00000003ff0075a7 */ /* 0x000e640008001105 */
[----:B-1----:R-:W-:Y:S05]  /*3f60*/  @!P0 BRA `(.L_x_77) ;  /* 0x0000006000808947 */ /* 0x002fea0003800000 */
.L_x_185:
        /* <DEDUP_REMOVED lines=9> */
.L_x_187:
[----:B------:R-:W-:-:S04]  /*4000*/  UIADD3 UR4, UPT, UPT, UR4, 0x1, URZ ;  /* 0x0000000104047890 */ /* 0x000fc8000fffe0ff */
[----:B------:R-:W-:-:S04]  /*4010*/  UISETP.NE.AND UP0, UPT, UR4, 0x4, UPT ;  /* 0x000000040400788c */ /* 0x000fc8000bf05270 */
[----:B------:R-:W-:Y:S02]  /*4020*/  USEL UR5, URZ, 0x1, UP0 ;  /* 0x00000001ff057887 */ /* 0x000fe40008000000 */
[----:B------:R-:W-:-:S04]  /*4030*/  USEL UR4, UR4, URZ, UP0 ;  /* 0x000000ff04047287 */ /* 0x000fc80008000000 */
[----:B------:R-:W-:Y:S01]  /*4040*/  ULEA UR4, UR4, UR17, 0x3 ;  /* 0x0000001104047291 */ /* 0x000fe2000f8e18ff */
[----:B-1----:R-:W-:-:S04]  /*4050*/  LOP3.LUT R3, R2, UR5, RZ, 0x3c, !PT ;  /* 0x0000000502037c12 */ /* 0x002fc8000f8e3cff */
[----:B------:R-:W-:-:S04]  /*4060*/  SHF.L.U32 R3, R3, 0x1f, RZ ;  /* 0x0000001f03037819 */ /* 0x000fc800000006ff */
[----:B------:R-:W1:Y:S02]  /*4070*/  SYNCS.PHASECHK.TRANS64.TRYWAIT P0, [UR4], R3 ;  /* 0x00000003ff0075a7 */ /* 0x000e640008001104 */
[----:B-1----:R-:W-:Y:S05]  /*4080*/  @!P0 BRA `(.L_x_79) ;  /* 0x0000006000688947 */ /* 0x002fea0003800000 */
.L_x_189:
[----:B------:R-:W-:Y:S01]  /*4090*/  NOP ;  /* 0x0000000000007918 */ /* 0x000fe20000000000 */
[----:B-1----:R-:W1:Y:S01]  /*40a0*/  LDS R0, [UR8+0x14] ;  /* 0x00001408ff007984 */ /* 0x002e620008000800 */
[----:B------:R-:W-:Y:S01]  /*40b0*/  ULOP3.LUT UR4, UR30, 0xffff, URZ, 0xc0, !UPT ;  /* 0x0000ffff1e047892 */ /* 0x000fe2000f8ec0ff */
[----:B------:R-:W-:Y:S01]  /*40c0*/  UMOV UR5, 0xffff ;  /* 0x0000ffff00057882 */ /* 0x000fe20000000000 */
[----:B------:R-:W-:Y:S02]  /*40d0*/  UMOV UR6, 0x1 ;  /* 0x0000000100067882 */ /* 0x000fe40000000000 */
[----:B------:R-:W-:-:S04]  /*40e0*/  USHF.R.U32.HI UR4, URZ, 0x5, UR4 ;  /* 0x00000005ff047899 */ /* 0x000fc80008011604 */
[----:B------:R-:W-:Y:S02]  /*40f0*/  USHF.L.U32 UR5, UR5, UR4, URZ ;  /* 0x0000000405057299 */ /* 0x000fe400080006ff */
[----:B------:R-:W-:-:S04]  /*4100*/  USHF.L.U32 UR4, UR6, UR4, URZ ;  /* 0x0000000406047299 */ /* 0x000fc800080006ff */
[----:B-1----:R-:W-:-:S04]  /*4110*/  LOP3.LUT R0, R0, UR5, RZ, 0xc0, !PT ;  /* 0x0000000500007c12 */ /* 0x002fc8000f8ec0ff */
[----:B------:R-:W-:-:S13]  /*4120*/  ISETP.NE.AND P0, PT, R0, UR5, PT ;  /* 0x0000000500007c0c */ /* 0x000fda000bf05270 */
[----:B------:R-:W-:Y:S05]  /*4130*/  @P0 BRA `(.L_x_80) ;  /* 0x0000000000580947 */ /* 0x000fea0003800000 */
[----:B------:R-:W1:Y:S02]  /*4140*/  LDS R0, [UR8+0x18] ;  /* 0x00001808ff007984 */ /* 0x000e640008000800 */
[----:B-1----:R-:W-:-:S04]  /*4150*/  LOP3.LUT R0, R0, UR4, RZ, 0xc0, !PT ;  /* 0x0000000400007c12 */ /* 0x002fc8000f8ec0ff */
[----:B------:R-:W-:-:S13]  /*4160*/  ISETP.NE.AND P0, PT, R0, UR4, PT ;  /* 0x0000000400007c0c */ /* 0x000fda000bf05270 */
[----:B------:R-:W-:Y:S05]  /*4170*/  @P0 BRA `(.L_x_81) ;  /* 0x00000000003c0947 */ /* 0x000fea0003800000 */
[----:B------:R-:W1:Y:S01]  /*4180*/  S2R R2, SR_LANEID ;  /* 0x0000000000027919 */ /* 0x000e620000000000 */
[----:B------:R-:W-:Y:S01]  /*4190*/  ULOP3.LUT UR5, URZ, UR5, URZ, 0x33, !UPT ;  /* 0x00000005ff057292 */ /* 0x000fe2000f8e33ff */
[----:B------:R-:W-:Y:S01]  /*41a0*/  LOP3.LUT R4, RZ, UR4, RZ, 0x33, !PT ;  /* 0x00000004ff047c12 */ /* 0x000fe2000f8e33ff */
[----:B------:R-:W-:Y:S02]  /*41b0*/  VOTEU.ANY UR4, UPT, PT ;  /* 0x0000000000047886 */ /* 0x000fe400038e0100 */
[----:B------:R-:W-:Y:S01]  /*41c0*/  UFLO.U32 UR4, UR4 ;  /* 0x00000004000472bd */ /* 0x000fe200080e0000 */
[----:B------:R-:W2:Y:S01]  /*41d0*/  REDUX UR6, R4 ;  /* 0x00000000040673c4 */ /* 0x000ea20000000000 */
[----:B------:R-:W-:-:S06]  /*41e0*/  IMAD.U32 R0, RZ, RZ, UR5 ;  /* 0x00000005ff007e24 */ /* 0x000fcc000f8e00ff */
[----:B------:R4:W-:Y:S01]  /*41f0*/  UTCATOMSWS.AND URZ, UR5 ;  /* 0x0000000500ff79e3 */ /* 0x0009e20008000000 */
[----:B------:R-:W3:Y:S01]  /*4200*/  REDUX UR7, R0 ;  /* 0x00000000000773c4 */ /* 0x000ee20000000000 */
[----:B-1----:R-:W-:Y:S01]  /*4210*/  ISETP.EQ.U32.AND P0, PT, R2, UR4, PT ;  /* 0x0000000402007c0c */ /* 0x002fe2000bf02070 */
[----:B--2---:R-:W-:Y:S01]  /*4220*/  IMAD.U32 R2, RZ, RZ, UR6 ;  /* 0x00000006ff027e24 */ /* 0x004fe2000f8e00ff */
[----:B---3--:R-:W-:-:S11]  /*4230*/  MOV R3, UR7 ;  /* 0x0000000700037c02 */ /* 0x008fd60008000f00 */
[----:B------:R4:W-:Y:S04]  /*4240*/  @P0 ATOMS.AND RZ, [UR8+0x14], R3 ;  /* 0x00001403ffff098c */ /* 0x0009e8000a800008 */
[----:B------:R4:W-:Y:S01]  /*4250*/  @P0 ATOMS.AND RZ, [UR8+0x18], R2 ;  /* 0x00001802ffff098c */ /* 0x0009e2000a800008 */
[----:B------:R-:W-:Y:S05]  /*4260*/  BRA `(.L_x_82) ;  /* 0x0000000000147947 */ /* 0x000fea0003800000 */
.L_x_81:
[----:B------:R-:W-:Y:S02]  /*4270*/  MOV R2, 0x4290 ;  /* 0x0000429000027802 */ /* 0x000fe40000000f00 */
[----:B---3-5:R-:W-:Y:S05]  /*4280*/  CALL.REL.NOINC `($__internal_0_$__cuda_sm10x_tcgen05_guardrail_trap_col_being_dealloced_not_returned_by_alloc) ;  /* 0x0000006400507944 */ /* 0x028fea0003c00000 */
[----:B------:R-:W-:Y:S05]  /*4290*/  BRA `(.L_x_82) ;  /* 0x0000000000087947 */ /* 0x000fea0003800000 */
.L_x_80:
[----:B------:R-:W-:Y:S02]  /*42a0*/  MOV R2, 0x42c0 ;  /* 0x000042c000027802 */ /* 0x000fe40000000f00 */
[----:B---3-5:R-:W-:Y:S05]  /*42b0*/  CALL.REL.NOINC `($__internal_2_$__cuda_sm10x_tcgen05_guardrail_trap_unallocated_columns_being_dealloced) ;  /* 0x00000064005c7944 */ /* 0x028fea0003c00000 */
.L_x_82:
[----:B------:R-:W-:Y:S01]  /*42c0*/  NOP ;  /* 0x0000000000007918 */ /* 0x000fe20000000000 */
[----:B----4-:R-:W-:Y:S05]  /*42d0*/  EXIT ;  /* 0x000000000000794d */ /* 0x010fea0003800000 */
.L_x_64:
[----:B------:R-:W-:-:S09]  /*42e0*/  UISETP.NE.OR UP0, UPT, UR17, 0x3, !UP3 ;  /* 0x000000031100788c */ /* 0x000fd2000df05670 */
[----:B------:R-:W-:Y:S05]  /*42f0*/  BRA.U UP0, `(.L_x_83) ;  /* 0x0000001100547547 */ /* 0x000fea000b800000 */
[----:B------:R-:W1:Y:S01]  /*4300*/  LDCU UR31, c[0x0][0x370] ;  /* 0x00006e00ff1f77ac */ /* 0x000e620008000800 */
[----:B------:R-:W2:Y:S01]  /*4310*/  LDC.64 R16, c[0x0][0x348] ;  /* 0x0000d200ff107b82 */ /* 0x000ea20000000a00 */
[----:B------:R-:W-:Y:S02]  /*4320*/  HFMA2 R13, -RZ, RZ, 0, 0 ;  /* 0x00000000ff0d7431 */ /* 0x000fe400000001ff */
[----:B------:R-:W-:Y:S01]  /*4330*/  IMAD.MOV.U32 R15, RZ, RZ, 0x1 ;  /* 0x00000001ff0f7424 */ /* 0x000fe200078e00ff */
[----:B------:R-:W1:Y:S01]  /*4340*/  LDCU.128 UR48, c[0x0][0xb10] ;  /* 0x00016200ff3077ac */ /* 0x000e620008000c00 */
[----:B------:R-:W-:Y:S01]  /*4350*/  IMAD.MOV.U32 R14, RZ, RZ, RZ ;  /* 0x000000ffff0e7224 */ /* 0x000fe200078e00ff */
[----:B------:R-:W-:Y:S01]  /*4360*/  MOV R7, 0x2000 ;  /* 0x0000200000077802 */ /* 0x000fe20000000f00 */
[----:B------:R-:W3:Y:S01]  /*4370*/  LDCU UR30, c[0x0][0x374] ;  /* 0x00006e80ff1e77ac */ /* 0x000ee20008000800 */
[----:B------:R-:W4:Y:S01]  /*4380*/  LDC.64 R2, c[0x0][0x888] ;  /* 0x00022200ff027b82 */ /* 0x000f220000000a00 */
[----:B------:R-:W3:Y:S01]  /*4390*/  LDCU UR15, c[0x0][0xb0c] ;  /* 0x00016180ff0f77ac */ /* 0x000ee20008000800 */
[----:B------:R-:W2:Y:S06]  /*43a0*/  LDCU UR40, c[0x0][0xb20] ;  /* 0x00016400ff2877ac */ /* 0x000eac0008000800 */
[----:B------:R-:W4:Y:S01]  /*43b0*/  LDC.64 R4, c[0x0][0x890] ;  /* 0x00022400ff047b82 */ /* 0x000f220000000a00 */
[----:B------:R-:W2:Y:S01]  /*43c0*/  LDCU UR4, c[0x0][0xb30] ;  /* 0x00016600ff0477ac */ /* 0x000ea20008000800 */
[----:B------:R-:W-:Y:S01]  /*43d0*/  UMOV UR21, 0x400 ;  /* 0x0000040000157882 */ /* 0x000fe20000000000 */
[----:B-1----:R-:W-:-:S02]  /*43e0*/  UIMAD.WIDE.U32 UR6, UR31, UR48, URZ ;  /* 0x000000301f0672a5 */ /* 0x002fc4000f8e00ff */
[----:B---3--:R-:W-:Y:S02]  /*43f0*/  UIMAD.WIDE.U32 UR8, UR30, UR51, URZ ;  /* 0x000000331e0872a5 */ /* 0x008fe4000f8e00ff */
[----:B------:R-:W-:Y:S02]  /*4400*/  ULEA UR21, UR47, UR21, 0x18 ;  /* 0x000000152f157291 */ /* 0x000fe4000f8ec0ff */
[----:B------:R-:W-:Y:S02]  /*4410*/  UPLOP3.LUT UP3, UPT, UPT, UPT, UPT, 0x40, 0x4 ;  /* 0x000000000004789c */ /* 0x000fe40003f6e870 */
[----:B------:R-:W-:Y:S01]  /*4420*/  UIADD3 UR37, UPT, UPT, UR21, 0xd8, URZ ;  /* 0x000000d815257890 */ /* 0x000fe2000fffe0ff */
[----:B------:R-:W-:Y:S01]  /*4430*/  UMOV UR6, UR7 ;  /* 0x0000000700067c82 */ /* 0x000fe20008000000 */
[----:B------:R-:W-:Y:S01]  /*4440*/  UMOV UR38, UR9 ;  /* 0x0000000900267c82 */ /* 0x000fe20008000000 */
[----:B------:R-:W-:Y:S02]  /*4450*/  UISETP.GE.AND UP0, UPT, UR42, 0x1, UPT ;  /* 0x000000012a00788c */ /* 0x000fe4000bf06270 */
[----:B------:R-:W-:Y:S01]  /*4460*/  UISETP.NE.AND UP4, UPT, UR42, 0x1, UPT ;  /* 0x000000012a00788c */ /* 0x000fe2000bf85270 */
[----:B------:R-:W1:Y:S01]  /*4470*/  LDCU.64 UR22, c[0x0][0xb28] ;  /* 0x00016500ff1677ac */ /* 0x000e620008000a00 */
[----:B------:R-:W-:-:S02]  /*4480*/  UISETP.NE.AND UP6, UPT, UR15, 0x1, UPT ;  /* 0x000000010f00788c */ /* 0x000fc4000bfc5270 */
[----:B------:R-:W-:Y:S02]  /*4490*/  UISETP.NE.AND UP5, UPT, UR50, 0x1, UPT ;  /* 0x000000013200788c */ /* 0x000fe4000bfa5270 */
[----:B------:R-:W-:Y:S02]  /*44a0*/  UIADD3 UR33, UPT, UPT, UR21, 0xc0, URZ ;  /* 0x000000c015217890 */ /* 0x000fe4000fffe0ff */
[----:B------:R-:W-:Y:S02]  /*44b0*/  UIADD3 UR25, UPT, UPT, UR21, 0xc8, URZ ;  /* 0x000000c815197890 */ /* 0x000fe4000fffe0ff */
[----:B------:R-:W-:Y:S02]  /*44c0*/  UIADD3 UR17, UPT, UPT, UR21, 0xd0, URZ ;  /* 0x000000d015117890 */ /* 0x000fe4000fffe0ff */
[----:B------:R-:W-:Y:S02]  /*44d0*/  UPRMT UR37, UR47, 0x654, UR37 ;  /* 0x000006542f257896 */ /* 0x000fe40008000025 */
[----:B------:R-:W-:-:S02]  /*44e0*/  USHF.R.U32.HI UR39, URZ, UR49, UR6 ;  /* 0x00000031ff277299 */ /* 0x000fc40008011606 */
[----:B--2---:R-:W-:Y:S02]  /*44f0*/  USHF.R.U32.HI UR38, URZ, UR40, UR38 ;  /* 0x00000028ff267299 */ /* 0x004fe40008011626 */
[----:B------:R-:W-:-:S11]  /*4500*/  UISETP.NE.AND UP2, UPT, UR4, 0x1, UPT ;  /* 0x000000010400788c */ /* 0x000fd6000bf45270 */
.L_x_94:
[C---:B------:R-:W-:Y:S02]  /*4510*/  LEA R12, R14.reuse, UR21, 0x3 ;  /* 0x000000150e0c7c11 */ /* 0x040fe4000f8e18ff */
[----:B------:R-:W-:Y:S02]  /*4520*/  SHF.L.U32 R9, R13, 0x1f, RZ ;  /* 0x0000001f0d097819 */ /* 0x000fe400000006ff */
[----:B------:R-:W-:Y:S02]  /*4530*/  LEA R10, R14, UR21, 0x4 ;  /* 0x000000150e0a7c11 */ /* 0x000fe4000f8e20ff */
[----:B--2---:R-:W2:Y:S02]  /*4540*/  SYNCS.PHASECHK.TRANS64.TRYWAIT P0, [R12+URZ+0x110], R9 ;  /* 0x000110090c0075a7 */ /* 0x004ea400080011ff */
[----:B--2---:R-:W-:Y:S05]  /*4550*/  @!P0 BRA `(.L_x_84) ;  /* 0x0000005c004c8947 */ /* 0x004fea0003800000 */
.L_x_190:
[----:B--2---:R-:W2:Y:S01]  /*4560*/  LDS.128 R8, [R10+0x1a0] ;  /* 0x0001a0000a087984 */ /* 0x004ea20000000c00 */
[----:B------:R-:W-:Y:S01]  /*4570*/  UISETP.GE.AND UP0, UPT, UR42, 0x1, UPT ;  /* 0x000000012a00788c */ /* 0x000fe2000bf06270 */
[----:B------:R-:W-:Y:S01]  /*4580*/  @!PT LDS RZ, [RZ] ;  /* 0x00000000fffff984 */ /* 0x000fe20000000800 */
[----:B------:R-:W-:Y:S01]  /*4590*/  @!PT LDS RZ, [RZ] ;  /* 0x00000000fffff984 */ /* 0x000fe20000000800 */
[----:B------:R-:W-:Y:S01]  /*45a0*/  @!PT LDS RZ, [RZ] ;  /* 0x00000000fffff984 */ /* 0x000fe20000000800 */
[----:B------:R-:W-:Y:S01]  /*45b0*/  @!PT LDS RZ, [RZ] ;  /* 0x00000000fffff984 */ /* 0x000fe20000000800 */
[----:B------:R3:W-:Y:S06]  /*45c0*/  MEMBAR.ALL.CTA ;  /* 0x0000000000007992 */ /* 0x0007ec0000008000 */
[----:B---3--:R-:W3:Y:S01]  /*45d0*/  FENCE.VIEW.ASYNC.S ;  /* 0x00000000000073c6 */ /* 0x008ee20000000000 */
[----:B--2---:R-:W-:Y:S11]  /*45e0*/  LOP3.LUT P0, RZ, R10, 0x1, RZ, 0xc0, !PT ;  /* 0x000000010aff7812 */ /* 0x004ff6000780c0ff */
[----:B------:R-:W-:Y:S02]  /*45f0*/  @!UPT UIADD3 URZ, UPT, UPT, URZ, URZ, URZ ;  /* 0x000000fffffff290 */ /* 0x000fe4000fffe0ff */
[----:B---3--:R-:W-:Y:S01]  /*4600*/  VOTEU.ANY UP1, P0 ;  /* 0x0000000000ff7886 */ /* 0x008fe20000020100 */
[----:B------:R-:W-:Y:S11]  /*4610*/  PLOP3.LUT P0, PT, PT, PT, UP1, 0x80, 0x8 ;  /* 0x000000000008781c */ /* 0x000ff60003f0f018 */
[----:B------:R-:W-:Y:S02]  /*4620*/  @!UPT UIADD3 URZ, UPT, UPT, URZ, URZ, URZ ;  /* 0x000000fffffff290 */ /* 0x000fe4000fffe0ff */
[----:B------:R-:W-:Y:S02]  /*4630*/  @P0 SHF.R.U32.HI R0, RZ, 0x10, R9 ;  /* 0x00000010ff000819 */ /* 0x000fe40000011609 */
[----:B------:R-:W-:Y:S02]  /*4640*/  @P0 MOV R6, R8 ;  /* 0x0000000800060202 */ /* 0x000fe40000000f00 */
[----:B------:R-:W-:Y:S01]  /*4650*/  @P0 R2UR UR4, R0 ;  /* 0x00000000000402ca */ /* 0x000fe200000e0000 */
[----:B------:R-:W-:Y:S01]  /*4660*/  VIADD R0, R12, 0x120 ;  /* 0x000001200c007836 */ /* 0x000fe20000000000 */
[----:B------:R-:W-:Y:S02]  /*4670*/  @P0 LOP3.LUT R8, R9, 0xffff, RZ, 0xc0, !PT ;  /* 0x0000ffff09080812 */ /* 0x000fe400078ec0ff */
[----:B------:R-:W-:Y:S02]  /*4680*/  @P0 R2UR UR6, R6 ;  /* 0x00000000060602ca */ /* 0x000fe400000e0000 */
[----:B------:R-:W-:Y:S02]  /*4690*/  PRMT R0, RZ, 0x654, R0 ;  /* 0x00000654ff007816 */ /* 0x000fe40000000000 */
[----:B------:R-:W-:Y:S02]  /*46a0*/  @P0 R2UR UR5, R8 ;  /* 0x00000000080502ca */ /* 0x000fe400000e0000 */
[----:B------:R2:W-:Y:S03]  /*46b0*/  SYNCS.ARRIVE.TRANS64.RED.A1T0 RZ, [R0+URZ], RZ ;  /* 0x000000ff00ff79a7 */ /* 0x0005e600081004ff */
[----:B------:R-:W-:Y:S04]  /*46c0*/  @UP1 UMOV UR29, UR4 ;  /* 0x00000004001d1c82 */ /* 0x000fe80008000000 */
[----:B------:R-:W-:Y:S04]  /*46d0*/  @UP1 UMOV UR14, UR6 ;  /* 0x00000006000e1c82 */ /* 0x000fe80008000000 */
[----:B------:R-:W-:Y:S01]  /*46e0*/  @UP1 UMOV UR13, UR5 ;  /* 0x00000005000d1c82 */ /* 0x000fe20008000000 */
[----:B------:R-:W-:Y:S05]  /*46f0*/  BRA.U !UP0, `(.L_x_85) ;  /* 0x0000000108a47547 */ /* 0x000fea000b800000 */
[----:B------:R-:W-:Y:S02]  /*4700*/  UIMAD.WIDE.U32 UR18, UR13, UR51, URZ ;  /* 0x000000330d1272a5 */ /* 0x000fe4000f8e00ff */
[----:B------:R-:W-:Y:S02]  /*4710*/  UIMAD.WIDE.U32 UR26, UR14, UR48, URZ ;  /* 0x000000300e1a72a5 */ /* 0x000fe4000f8e00ff */
[----:B------:R-:W-:Y:S02]  /*4720*/  USEL UR4, UR30, UR38, !UP5 ;  /* 0x000000261e047287 */ /* 0x000fe4000e800000 */
[----:B------:R-:W-:Y:S02]  /*4730*/  USEL UR7, UR31, UR39, !UP6 ;  /* 0x000000271f077287 */ /* 0x000fe4000f000000 */
[----:B-1----:R-:W-:Y:S02]  /*4740*/  UIMAD.WIDE.U32 UR8, UR4, UR22, URZ ;  /* 0x00000016040872a5 */ /* 0x002fe4000f8e00ff */
[----:B------:R-:W-:Y:S01]  /*4750*/  UIMAD.WIDE.U32 UR10, UR7, UR22, URZ ;  /* 0x00000016070a72a5 */ /* 0x000fe2000f8e00ff */
[----:B------:R-:W-:Y:S02]  /*4760*/  UMOV UR5, UR19 ;  /* 0x0000001300057c82 */ /* 0x000fe40008000000 */
[----:B------:R-:W-:Y:S03]  /*4770*/  USHF.R.U32.HI UR6, URZ, UR40, UR5 ;  /* 0x00000028ff067299 */ /* 0x000fe60008011605 */
[----:B------:R-:W-:Y:S01]  /*4780*/  UMOV UR5, UR27 ;  /* 0x0000001b00057c82 */ /* 0x000fe20008000000 */
[----:B------:R-:W-:Y:S02]  /*4790*/  USEL UR6, UR13, UR6, !UP5 ;  /* 0x000000060d067287 */ /* 0x000fe4000e800000 */
[----:B------:R-:W-:Y:S03]  /*47a0*/  USHF.R.U32.HI UR12, URZ, UR49, UR5 ;  /* 0x00000031ff0c7299 */ /* 0x000fe60008011605 */
[----:B------:R-:W-:Y:S02]  /*47b0*/  UMOV UR5, UR9 ;  /* 0x0000000900057c82 */ /* 0x000fe40008000000 */
[----:B------:R-:W-:Y:S03]  /*47c0*/  @UP4 USHF.R.U32.HI UR4, URZ, UR23, UR5 ;  /* 0x00000017ff044299 */ /* 0x000fe60008011605 */
[----:B------:R-:W-:Y:S01]  /*47d0*/  UMOV UR5, UR11 ;  /* 0x0000000b00057c82 */ /* 0x000fe20008000000 */
[----:B------:R-:W-:Y:S02]  /*47e0*/  UIMAD UR4, UR42, UR4, URZ ;  /* 0x000000042a0472a4 */ /* 0x000fe4000f8e02ff */
[----:B------:R-:W-:Y:S02]  /*47f0*/  @UP4 USHF.R.U32.HI UR7, URZ, UR23, UR5 ;  /* 0x00000017ff074299 */ /* 0x000fe40008011605 */
[----:B------:R-:W-:Y:S02]  /*4800*/  UIMAD.WIDE.U32 UR10, UR6, UR22, URZ ;  /* 0x00000016060a72a5 */ /* 0x000fe4000f8e00ff */
[----:B------:R-:W-:Y:S02]  /*4810*/  USEL UR5, UR14, UR12, !UP6 ;  /* 0x0000000c0e057287 */ /* 0x000fe4000f000000 */
[----:B------:R-:W-:Y:S02]  /*4820*/  UIMAD UR8, UR42, UR7, URZ ;  /* 0x000000072a0872a4 */ /* 0x000fe4000f8e02ff */
[----:B------:R-:W-:Y:S03]  /*4830*/  UISETP.GE.AND UP0, UPT, UR6, UR4, UPT ;  /* 0x000000040600728c */ /* 0x000fe6000bf06270 */
[----:B------:R-:W-:Y:S01]  /*4840*/  UMOV UR4, UR11 ;  /* 0x0000000b00047c82 */ /* 0x000fe20008000000 */
[----:B------:R-:W-:Y:S02]  /*4850*/  UISETP.GE.OR UP0, UPT, UR5, UR8, UP0 ;  /* 0x000000080500728c */ /* 0x000fe40008706670 */
[----:B------:R-:W-:Y:S02]  /*4860*/  USHF.R.U32.HI UR4, URZ, UR23, UR4 ;  /* 0x00000017ff047299 */ /* 0x000fe40008011604 */
[----:B------:R-:W-:Y:S02]  /*4870*/  UIMAD.WIDE.U32 UR8, UR5, UR22, URZ ;  /* 0x00000016050872a5 */ /* 0x000fe4000f8e00ff */
[----:B------:R-:W-:Y:S04]  /*4880*/  USEL UR10, UR6, UR4, !UP4 ;  /* 0x00000004060a7287 */ /* 0x000fe8000e000000 */
[----:B------:R-:W-:Y:S01]  /*4890*/  UIADD3 UR11, UPT, UPT, -UR10, URZ, URZ ;  /* 0x000000ff0a0b7290 */ /* 0x000fe2000fffe1ff */
[----:B------:R-:W-:Y:S02]  /*48a0*/  @!UP0 UMOV UR4, UR9 ;  /* 0x0000000900048c82 */ /* 0x000fe40008000000 */
[----:B------:R-:W-:Y:S02]  /*48b0*/  @!UP0 USHF.R.U32.HI UR4, URZ, UR23, UR4 ;  /* 0x00000017ff048299 */ /* 0x000fe40008011604 */
[----:B------:R-:W-:Y:S02]  /*48c0*/  UIMAD UR8, UR42, UR11, UR6 ;  /* 0x0000000b2a0872a4 */ /* 0x000fe4000f8e0206 */
[----:B------:R-:W-:Y:S04]  /*48d0*/  @!UP0 USEL UR4, UR5, UR4, !UP4 ;  /* 0x0000000405048287 */ /* 0x000fe8000e000000 */
[----:B------:R-:W-:Y:S02]  /*48e0*/  @!UP0 UIMAD UR8, UR7, UR8, UR4 ;  /* 0x00000008070882a4 */ /* 0x000fe4000f8e0204 */
[----:B------:R-:W-:Y:S02]  /*48f0*/  @!UP0 UIADD3 UR9, UPT, UPT, UR10, -UR4, URZ ;  /* 0x800000040a098290 */ /* 0x000fe4000fffe0ff */
[----:B------:R-:W-:Y:S02]  /*4900*/  UIADD3 UR4, UPT, UPT, -UR5, URZ, URZ ;  /* 0x000000ff05047290 */ /* 0x000fe4000fffe1ff */
[----:B------:R-:W-:Y:S02]  /*4910*/  UIADD3 UR7, UPT, UPT, -UR6, URZ, URZ ;  /* 0x000000ff06077290 */ /* 0x000fe4000fffe1ff */
[----:B------:R-:W-:Y:S02]  /*4920*/  @!UP0 UIMAD UR6, UR9, UR42, UR5 ;  /* 0x0000002a090682a4 */ /* 0x000fe4000f8e0205 */
[----:B------:R-:W-:Y:S02]  /*4930*/  UIMAD UR14, UR15, UR4, UR14 ;  /* 0x000000040f0e72a4 */ /* 0x000fe4000f8e020e */
[----:B------:R-:W-:Y:S01]  /*4940*/  UIMAD UR13, UR50, UR7, UR13 ;  /* 0x00000007320d72a4 */ /* 0x000fe2000f8e020d */
[----:B------:R-:W-:Y:S02]  /*4950*/  @!UP0 UMOV UR5, UR8 ;  /* 0x0000000800058c82 */ /* 0x000fe40008000000 */
[----:B------:R-:W-:Y:S02]  /*4960*/  UIMAD UR14, UR5, UR15, UR14 ;  /* 0x0000000f050e72a4 */ /* 0x000fe4000f8e020e */
[----:B------:R-:W-:Y:S11]  /*4970*/  UIMAD UR13, UR6, UR50, UR13 ;  /* 0x00000032060d72a4 */ /* 0x000ff6000f8e020d */
[----:B------:R-:W-:Y:S01]  /*4980*/  @!UPT UIADD3 URZ, UPT, UPT, URZ, URZ, URZ ;  /* 0x000000fffffff290 */ /* 0x000fe2000fffe0ff */
.L_x_85:
[----:B------:R-:W3:Y:S01]  /*4990*/  @!UP2 LDCU.128 UR8, c[0x0][0xb10] ;  /* 0x00016200ff08a7ac */ /* 0x000ee20008000c00 */
[C---:B----4-:R-:W-:Y:S02]  /*49a0*/  ISETP.NE.U32.AND P1, PT, R4.reuse, RZ, PT ;  /* 0x000000ff0400720c */ /* 0x050fe40003f25070 */
[----:B------:R-:W-:Y:S02]  /*49b0*/  ISETP.NE.U32.AND P0, PT, R4, RZ, PT ;  /* 0x000000ff0400720c */ /* 0x000fe40003f05070 */
[C---:B------:R-:W-:Y:S02]  /*49c0*/  ISETP.NE.AND.EX P1, PT, R5.reuse, RZ, PT, P1 ;  /* 0x000000ff0500720c */ /* 0x040fe40003f25310 */
[----:B------:R-:W-:Y:S01]  /*49d0*/  ISETP.NE.AND.EX P0, PT, R5, RZ, PT, P0 ;  /* 0x000000ff0500720c */ /* 0x000fe20003f05300 */
[----:B------:R-:W4:Y:S01]  /*49e0*/  @!UP2 LDCU UR5, c[0x0][0xb0c] ;  /* 0x00016180ff05a7ac */ /* 0x000f220008000800 */
[----:B------:R-:W-:Y:S01]  /*49f0*/  SHF.L.U32 R9, R15, 0x1f, RZ ;  /* 0x0000001f0f097819 */ /* 0x000fe200000006ff */
[----:B------:R-:W-:Y:S02]  /*4a00*/  USHF.L.U32 UR35, UR16, 0x7, URZ ;  /* 0x0000000710237899 */ /* 0x000fe400080006ff */
[----:B------:R-:W-:Y:S02]  /*4a10*/  USHF.L.U32 UR34, UR20, 0x7, URZ ;  /* 0x0000000714227899 */ /* 0x000fe400080006ff */
[----:B---3--:R-:W-:Y:S07]  /*4a20*/  UIMAD.WIDE.U32 UR6, UR14, UR8, URZ ;  /* 0x000000080e0672a5 */ /* 0x008fee000f8e00ff */
[----:B------:R-:W-:Y:S01]  /*4a30*/  @!UP2 UMOV UR4, UR7 ;  /* 0x000000070004ac82 */ /* 0x000fe20008000000 */
[----:B----4-:R-:W-:Y:S02]  /*4a40*/  @!UP2 UISETP.NE.AND UP0, UPT, UR5, 0x1, UPT ;  /* 0x000000010500a88c */ /* 0x010fe4000bf05270 */
[----:B------:R-:W-:Y:S02]  /*4a50*/  @!UP2 USHF.R.U32.HI UR4, URZ, UR9, UR4 ;  /* 0x00000009ff04a299 */ /* 0x000fe40008011604 */
[----:B------:R-:W-:Y:S02]  /*4a60*/  UIMAD.WIDE.U32 UR6, UR13, UR11, URZ ;  /* 0x0000000b0d0672a5 */ /* 0x000fe4000f8e00ff */
[----:B------:R-:W-:Y:S02]  /*4a70*/  @!UP2 USEL UR8, UR14, UR4, !UP0 ;  /* 0x000000040e08a287 */ /* 0x000fe4000c000000 */
[----:B------:R-:W-:Y:S03]  /*4a80*/  @!UP2 UISETP.NE.AND UP0, UPT, UR10, 0x1, UPT ;  /* 0x000000010a00a88c */ /* 0x000fe6000bf05270 */
[----:B------:R-:W-:Y:S02]  /*4a90*/  @!UP2 UMOV UR6, UR7 ;  /* 0x000000070006ac82 */ /* 0x000fe40008000000 */
[----:B------:R-:W3:Y:S02]  /*4aa0*/  @!UP2 LDCU UR4, c[0x0][0xb20] ;  /* 0x00016400ff04a7ac */ /* 0x000ee40008000800 */
[----:B---3--:R-:W-:Y:S04]  /*4ab0*/  @!UP2 USHF.R.U32.HI UR6, URZ, UR4, UR6 ;  /* 0x00000004ff06a299 */ /* 0x008fe80008011606 */
[----:B------:R-:W-:Y:S04]  /*4ac0*/  @!UP2 USEL UR6, UR13, UR6, !UP0 ;  /* 0x000000060d06a287 */ /* 0x000fe8000c000000 */
[----:B------:R-:W-:Y:S02]  /*4ad0*/  @!UP2 UIADD3 UR4, UPT, UPT, -UR8, UR6, URZ ;  /* 0x000000060804a290 */ /* 0x000fe4000fffe1ff */
[----:B------:R-:W-:Y:S02]  /*4ae0*/  @!UP2 UIADD3 UR6, UPT, UPT, UR8, -UR6, URZ ;  /* 0x800000060806a290 */ /* 0x000fe4000fffe0ff */
[----:B------:R-:W-:Y:S02]  /*4af0*/  @!UP2 UIMAD UR14, UR4, UR5, UR14 ;  /* 0x00000005040ea2a4 */ /* 0x000fe4000f8e020e */
[----:B------:R-:W-:Y:S01]  /*4b00*/  @!UP2 UIMAD UR13, UR6, UR10, UR13 ;  /* 0x0000000a060da2a4 */ /* 0x000fe2000f8e020d */
[----:B------:R-:W-:Y:S11]  /*4b10*/  BRA.U UP3, `(.L_x_86) ;  /* 0x0000000103107547 */ /* 0x000ff6000b800000 */
[----:B--2---:R-:W-:Y:S04]  /*4b20*/  MOV R0, UR43 ;  /* 0x0000002b00007c02 */ /* 0x004fe80008000f00 */
[----:B------:R-:W-:Y:S04]  /*4b30*/  SHF.L.U32 R11, R0, 0x1f, RZ ;  /* 0x0000001f000b7819 */ /* 0x000fe800000006ff */
[----:B------:R-:W2:Y:S02]  /*4b40*/  SYNCS.PHASECHK.TRANS64.TRYWAIT P2, [UR21+0x108], R11 ;  /* 0x0001080bff0075a7 */ /* 0x000ea40008041115 */
[----:B--2---:R-:W-:Y:S05]  /*4b50*/  @!P2 BRA `(.L_x_87) ;  /* 0x0000005400e0a947 */ /* 0x004fea0003800000 */
.L_x_86:
[----:B------:R-:W-:Y:S05]  /*4b60*/  @!P1 BRA `(.L_x_88) ;  /* 0x0000000000309947 */ /* 0x000fea0003800000 */
[----:B------:R-:W-:Y:S01]  /*4b70*/  ISETP.NE.U32.AND P1, PT, R2, RZ, PT ;  /* 0x000000ff0200720c */ /* 0x000fe20003f25070 */
[----:B------:R-:W3:Y:S01]  /*4b80*/  LDCU.64 UR4, c[0x0][0x358] ;  /* 0x00006b00ff0477ac */ /* 0x000ee20008000a00 */
[----:B------:R-:W-:Y:S02]  /*4b90*/  IMAD.MOV.U32 R80, RZ, RZ, 0x1 ;  /* 0x00000001ff507424 */ /* 0x000fe400078e00ff */
[----:B------:R-:W-:Y:S11]  /*4ba0*/  ISETP.NE.AND.EX P1, PT, R3, RZ, PT, P1 ;  /* 0x000000ff0300720c */ /* 0x000ff60003f25310 */
[----:B------:R-:W-:Y:S02]  /*4bb0*/  @!UPT UIADD3 URZ, UPT, UPT, URZ, URZ, URZ ;  /* 0x000000fffffff290 */ /* 0x000fe4000fffe0ff */
[----:B--2---:R-:W2:Y:S01]  /*4bc0*/  @P1 LDC.64 R10, c[0x0][0x888] ;  /* 0x00022200ff0a1b82 */ /* 0x004ea20000000a00 */
[----:B------:R-:W-:Y:S04]  /*4bd0*/  @P1 IMAD R0, R4, UR36, RZ ;  /* 0x0000002404001c24 */ /* 0x000fe8000f8e02ff */
[----:B--2---:R-:W-:Y:S04]  /*4be0*/  @P1 IMAD.WIDE R10, R0, 0x4, R10 ;  /* 0x00000004000a1825 */ /* 0x004fe800078e020a */
[----:B------:R-:W-:Y:S01]  /*4bf0*/  HFMA2 R0, -RZ, RZ, 0, 5.9604644775390625e-08 ;  /* 0x00000001ff007431 */ /* 0x000fe200000001ff */
[----:B---3-5:R3:W5:Y:S04]  /*4c00*/  @P1 LDG.E R41, desc[UR4][R10.64] ;  /* 0x000000040a291981 */ /* 0x028768000c1e1900 */
[----:B------:R-:W-:Y:S01]  /*4c10*/  @!P1 PRMT R80, R0, 0x7610, R80 ;  /* 0x0000761000509816 */ /* 0x000fe20000000050 */
[----:B---3--:R-:W4:Y:S06]  /*4c20*/  @!P1 LDC R41, c[0x0][0x880] ;  /* 0x00022000ff299b82 */ /* 0x008f2c0000000800 */
.L_x_88:
[----:B----45:R-:W-:Y:S01]  /*4c30*/  @!P0 FSETP.EQ.AND P1, PT, R41, RZ, PT ;  /* 0x000000ff2900820b */ /* 0x030fe20003f22000 */
[----:B------:R-:W-:Y:S01]  /*4c40*/  @!UPT UIADD3 URZ, UPT, UPT, URZ, URZ, URZ ;  /* 0x000000fffffff290 */ /* 0x000fe2000fffe0ff */
[----:B------:R-:W-:Y:S11]  /*4c50*/  @!P0 BRA `(.L_x_89) ;  /* 0x0000000000188947 */ /* 0x000ff60003800000 */
[----:B------:R-:W-:Y:S02]  /*4c60*/  LOP3.LUT P0, RZ, R80, 0xff, RZ, 0xc0, !PT ;  /* 0x000000ff50ff7812 */ /* 0x000fe4000780c0ff */
[----:B------:R-:W-:Y:S04]  /*4c70*/  ISETP.NE.U32.AND P1, PT, R2, RZ, PT ;  /* 0x000000ff0200720c */ /* 0x000fe80003f25070 */
[----:B------:R-:W-:Y:S04]  /*4c80*/  ISETP.NE.AND.EX P1, PT, R3, RZ, PT, P1 ;  /* 0x000000ff0300720c */ /* 0x000fe80003f25310 */
[----:B------:R-:W-:Y:S03]  /*4c90*/  PLOP3.LUT P1, PT, P1, PT, PT, 0x8, 0x80 ;  /* 0x000000000080781c */ /* 0x000fe60000f2e170 */
[----:B------:R-:W-:Y:S11]  /*4ca0*/  @P0 FSETP.EQ.AND P1, PT, R41, RZ, PT ;  /* 0x000000ff2900020b */ /* 0x000ff60003f22000 */
[----:B------:R-:W-:Y:S02]  /*4cb0*/  @!UPT UIADD3 URZ, UPT, UPT, URZ, URZ, URZ ;  /* 0x000000fffffff290 */ /* 0x000fe4000fffe0ff */
.L_x_89:
[----:B------:R-:W3:Y:S01]  /*4cc0*/  SYNCS.PHASECHK.TRANS64.TRYWAIT P2, [UR21+0xe0], R9 ;  /* 0x0000e009ff0075a7 */ /* 0x000ee20008041115 */
[----:B------:R-:W-:Y:S04]  /*4cd0*/  ELECT P0, URZ, PT ;  /* 0x0000000000ff782f */ /* 0x000fe80003800000 */
[----:B------:R-:W-:Y:S11]  /*4ce0*/  PLOP3.LUT P1, PT, P1, P0, PT, 0xf2, 0x2f ;  /* 0x00000000002f781c */ /* 0x000ff60000f21e72 */
[----:B------:R-:W-:Y:S02]  /*4cf0*/  @!UPT UIADD3 URZ, UPT, UPT, URZ, URZ, URZ ;  /* 0x000000fffffff290 */ /* 0x000fe4000fffe0ff */
[----:B------:R-:W-:Y:S05]  /*4d00*/  @!P1 IADD3 R8, P0, PT, R16, 0x580, RZ ;  /* 0x0000058010089810 */ /* 0x000fea0007f1e0ff */
[----:B------:R-:W-:Y:S01]  /*4d10*/  @!P1 IMAD.X R6, RZ, RZ, R17, P0 ;  /* 0x000000ffff069224 */ /* 0x000fe200000e0611 */
[----:B---3--:R-:W-:Y:S07]  /*4d20*/  @!P2 BRA `(.L_x_90) ;  /* 0x000000540084a947 */ /* 0x008fee0003800000 */
.L_x_193:
[----:B------:R-:W-:Y:S01]  /*4d30*/  @!P1 R2UR UR5, R8 ;  /* 0x00000000080592ca */ /* 0x000fe200000e0000 */
[----:B------:R-:W-:Y:S01]  /*4d40*/  VOTEU.ALL UP0, P1 ;  /* 0x0000000000ff7886 */ /* 0x000fe20000800000 */
[----:B------:R-:W-:Y:S01]  /*4d50*/  @!P1 R2UR UR4, R6 ;  /* 0x00000000060492ca */ /* 0x000fe200000e0000 */
[----:B--2---:R-:W-:Y:S01]  /*4d60*/  @!P1 IMAD.MOV.U32 R0, RZ, RZ, 0x2000 ;  /* 0x00002000ff009424 */ /* 0x004fe200078e00ff */
[----:B------:R-:W-:Y:S01]  /*4d70*/  UMOV UR8, 0x0 ;  /* 0x0000000000087882 */ /* 0x000fe20000000000 */
[----:B------:R-:W-:Y:S01]  /*4d80*/  UMOV UR9, 0x10000000 ;  /* 0x1000000000097882 */ /* 0x000fe20000000000 */
[----:B------:R-:W-:Y:S01]  /*4d90*/  @!UP0 UIADD3 UR32, UPT, UPT, UR21, 0x200, URZ ;  /* 0x0000020015208890 */ /* 0x000fe2000fffe0ff */
[----:B------:R-:W-:Y:S01]  /*4da0*/  @!P1 IADD3 R8, P0, PT, R16, 0x580, RZ ;  /* 0x0000058010089810 */ /* 0x000fe20007f1e0ff */
[----:B------:R-:W-:Y:S01]  /*4db0*/  VOTEU.ALL UP0, P1 ;  /* 0x0000000000ff7886 */ /* 0x000fe20000800000 */
[----:B------:R-:W-:Y:S03]  /*4dc0*/  UPRMT UR6, UR47, 0x654, UR33 ;  /* 0x000006542f067896 */ /* 0x000fe60008000021 */
[----:B------:R-:W-:Y:S02]  /*4dd0*/  @!P1 IMAD.X R6, RZ, RZ, R17, P0 ;  /* 0x000000ffff069224 */ /* 0x000fe400000e0611 */
[----:B------:R-:W-:Y:S02]  /*4de0*/  IMAD.U32 R10, RZ, RZ, UR5 ;  /* 0x00000005ff0a7e24 */ /* 0x000fe4000f8e00ff */
[----:B------:R-:W-:Y:S03]  /*4df0*/  IMAD.U32 R11, RZ, RZ, UR4 ;  /* 0x00000004ff0b7e24 */ /* 0x000fe6000f8e00ff */
[----:B------:R-:W-:Y:S02]  /*4e00*/  @!P1 R2UR UR4, R10 ;  /* 0x000000000a0492ca */ /* 0x000fe400000e0000 */
[----:B------:R-:W-:Y:S11]  /*4e10*/  @!P1 R2UR UR5, R11 ;  /* 0x000000000b0592ca */ /* 0x000ff600000e0000 */
[----:B------:R-:W-:Y:S02]  /*4e20*/  @!UPT UIADD3 URZ, UPT, UPT, URZ, URZ, URZ ;  /* 0x000000fffffff290 */ /* 0x000fe4000fffe0ff */
[----:B------:R2:W-:Y:S01]  /*4e30*/  @!UP0 UTMALDG.3D [UR32], [UR4], desc[UR8] ;  /* 0x00000820040085b4 */ /* 0x0005e20008011000 */
[----:B------:R2:W-:Y:S01]  /*4e40*/  @!P1 SYNCS.ARRIVE.TRANS64.RED.A0TR RZ, [UR21+0xc0], R0 ;  /* 0x0000c000ffff99a7 */ /* 0x0005e20008300415 */
[----:B------:R-:W-:Y:S01]  /*4e50*/  SYNCS.ARRIVE.TRANS64.RED.A1T0 RZ, [UR6], RZ ;  /* 0x000000ffffff79a7 */ /* 0x000fe20008100406 */
[----:B------:R-:W3:Y:S02]  /*4e60*/  SYNCS.PHASECHK.TRANS64.TRYWAIT P2, [UR21+0xe8], R9 ;  /* 0x0000e809ff0075a7 */ /* 0x000ee40008041115 */
[----:B--23--:R-:W-:Y:S05]  /*4e70*/  @!P2 BRA `(.L_x_91) ;  /* 0x000000540048a947 */ /* 0x00cfea0003800000 */
.L_x_195:
        /* <DEDUP_REMOVED lines=8> */
[----:B------:R-:W-:Y:S01]  /*4f00*/  @!UP0 UIADD3 UR24, UPT, UPT, UR21, 0x2200, URZ ;  /* 0x0000220015188890 */ /* 0x000fe2000fffe0ff */
[----:B------:R-:W-:Y:S01]  /*4f10*/  VOTEU.ALL UP0, P1 ;  /* 0x0000000000ff7886 */ /* 0x000fe20000800000 */
[----:B------:R-:W-:Y:S01]  /*4f20*/  UMOV UR27, UR35 ;  /* 0x00000023001b7c82 */ /* 0x000fe20008000000 */
[----:B------:R-:W-:Y:S02]  /*4f30*/  UMOV UR28, UR36 ;  /* 0x00000024001c7c82 */ /* 0x000fe40008000000 */
[----:B------:R-:W-:Y:S01]  /*4f40*/  IMAD.U32 R10, RZ, RZ, UR5 ;  /* 0x00000005ff0a7e24 */ /* 0x000fe2000f8e00ff */
[----:B------:R-:W-:Y:S01]  /*4f50*/  UPRMT UR6, UR47, 0x654, UR25 ;  /* 0x000006542f067896 */ /* 0x000fe20008000019 */
[----:B------:R-:W-:Y:S02]  /*4f60*/  IMAD.U32 R11, RZ, RZ, UR4 ;  /* 0x00000004ff0b7e24 */ /* 0x000fe4000f8e00ff */
[----:B------:R-:W-:Y:S01]  /*4f70*/  @!P1 IMAD.X R6, RZ, RZ, R17, P0 ;  /* 0x000000ffff069224 */ /* 0x000fe200000e0611 */
        /* <DEDUP_REMOVED lines=8> */
.L_x_197:
[----:B------:R-:W-:Y:S01]  /*5000*/  @!P1 R2UR UR5, R8 ;  /* 0x00000000080592ca */ /* 0x000fe200000e0000 */
[----:B------:R-:W-:Y:S01]  /*5010*/  VOTEU.ALL UP0, P1 ;  /* 0x0000000000ff7886 */ /* 0x000fe20000800000 */
[----:B------:R-:W-:Y:S01]  /*5020*/  @!P1 R2UR UR4, R6 ;  /* 0x00000000060492ca */ /* 0x000fe200000e0000 */
[----:B--2---:R-:W-:Y:S01]  /*5030*/  @!P1 IMAD.MOV.U32 R0, RZ, RZ, 0x2000 ;  /* 0x00002000ff009424 */ /* 0x004fe200078e00ff */
[----:B------:R-:W-:Y:S01]  /*5040*/  UMOV UR8, 0x0 ;  /* 0x0000000000087882 */ /* 0x000fe20000000000 */
[----:B------:R-:W-:Y:S01]  /*5050*/  UMOV UR9, 0x10000000 ;  /* 0x1000000000097882 */ /* 0x000fe20000000000 */
[----:B------:R-:W-:Y:S01]  /*5060*/  @!UP0 UIADD3 UR18, UPT, UPT, UR34, 0x40, URZ ;  /* 0x0000004022128890 */ /* 0x000fe2000fffe0ff */
[----:B------:R-:W-:Y:S01]  /*5070*/  VIADD R14, R14, 0x1 ;  /* 0x000000010e0e7836 */ /* 0x000fe20000000000 */
[----:B------:R-:W-:Y:S01]  /*5080*/  @!UP0 UIADD3 UR16, UPT, UPT, UR21, 0x4200, URZ ;  /* 0x0000420015108890 */ /* 0x000fe2000fffe0ff */
[----:B------:R-:W-:Y:S01]  /*5090*/  VOTEU.ALL UP0, P1 ;  /* 0x0000000000ff7886 */ /* 0x000fe20000800000 */
[----:B------:R-:W-:Y:S01]  /*50a0*/  UMOV UR19, UR35 ;  /* 0x0000002300137c82 */ /* 0x000fe20008000000 */
[----:B------:R-:W-:Y:S02]  /*50b0*/  UMOV UR20, UR36 ;  /* 0x0000002400147c82 */ /* 0x000fe40008000000 */
[----:B------:R-:W-:Y:S01]  /*50c0*/  IMAD.U32 R10, RZ, RZ, UR5 ;  /* 0x00000005ff0a7e24 */ /* 0x000fe2000f8e00ff */
[----:B------:R-:W-:Y:S01]  /*50d0*/  UPRMT UR6, UR47, 0x654, UR17 ;  /* 0x000006542f067896 */ /* 0x000fe20008000011 */
        /* <DEDUP_REMOVED lines=9> */
.L_x_199:
[----:B------:R-:W-:Y:S01]  /*5170*/  @!P1 IADD3 R6, P0, PT, R16, 0x580, RZ ;  /* 0x0000058010069810 */ /* 0x000fe20007f1e0ff */
[----:B------:R-:W-:Y:S01]  /*5180*/  VOTEU.ALL UP0, P1 ;  /* 0x0000000000ff7886 */ /* 0x000fe20000800000 */
[----:B------:R-:W-:Y:S01]  /*5190*/  UMOV UR6, 0x0 ;  /* 0x0000000000067882 */ /* 0x000fe20000000000 */
[----:B------:R-:W-:Y:S01]  /*51a0*/  UMOV UR7, 0x10000000 ;  /* 0x1000000000077882 */ /* 0x000fe20000000000 */
[----:B------:R-:W-:Y:S01]  /*51b0*/  @!P1 R2UR UR5, R6 ;  /* 0x00000000060592ca */ /* 0x000fe200000e0000 */
[----:B--2---:R-:W-:Y:S01]  /*51c0*/  @!P1 IMAD.X R0, RZ, RZ, R17, P0 ;  /* 0x000000ffff009224 */ /* 0x004fe200000e0611 */
[----:B------:R-:W-:Y:S01]  /*51d0*/  @!UP0 UIADD3 UR10, UPT, UPT, UR34, 0x60, URZ ;  /* 0x00000060220a8890 */ /* 0x000fe2000fffe0ff */
[----:B------:R-:W-:Y:S01]  /*51e0*/  R2UR UR16, R82 ;  /* 0x00000000521072ca */ /* 0x000fe200000e0000 */
[----:B------:R-:W-:Y:S01]  /*51f0*/  @!UP0 UIADD3 UR8, UPT, UPT, UR21, 0x6200, URZ ;  /* 0x0000620015088890 */ /* 0x000fe2000fffe0ff */
[----:B------:R-:W-:Y:S01]  /*5200*/  ISETP.NE.AND P0, PT, R14, 0x2, PT ;  /* 0x000000020e00780c */ /* 0x000fe20003f05270 */
[----:B------:R-:W-:Y:S01]  /*5210*/  @!UP0 UIADD3 UR9, UPT, UPT, UR21, 0xd8, URZ ;  /* 0x000000d815098890 */ /* 0x000fe2000fffe0ff */
[----:B------:R-:W-:Y:S01]  /*5220*/  @!P1 R2UR UR4, R0 ;  /* 0x00000000000492ca */ /* 0x000fe200000e0000 */
[----:B------:R-:W-:Y:S01]  /*5230*/  VOTEU.ALL UP0, P1 ;  /* 0x0000000000ff7886 */ /* 0x000fe20000800000 */
[----:B------:R-:W-:Y:S01]  /*5240*/  UMOV UR11, UR35 ;  /* 0x00000023000b7c82 */ /* 0x000fe20008000000 */
[----:B------:R-:W-:Y:S01]  /*5250*/  UMOV UR12, UR36 ;  /* 0x00000024000c7c82 */ /* 0x000fe20008000000 */
[----:B------:R-:W-:Y:S01]  /*5260*/  SEL R0, RZ, 0x1, P0 ;  /* 0x00000001ff007807 */ /* 0x000fe20000000000 */
[----:B------:R-:W-:Y:S01]  /*5270*/  UIADD3 UR20, UPT, UPT, UR13, UR63, URZ ;  /* 0x0000003f0d147290 */ /* 0x000fe2000fffe0ff */
[----:B------:R-:W-:Y:S01]  /*5280*/  IMAD.U32 R8, RZ, RZ, UR5 ;  /* 0x00000005ff087e24 */ /* 0x000fe2000f8e00ff */
[----:B------:R-:W-:Y:S01]  /*5290*/  LOP3.LUT R15, R15, 0x1, RZ, 0x3c, !PT ;  /* 0x000000010f0f7812 */ /* 0x000fe200078e3cff */
[----:B------:R-:W-:Y:S01]  /*52a0*/  UPLOP3.LUT UP3, UPT, UPT, UPT, UPT, 0x80, 0x8 ;  /* 0x000000000008789c */ /* 0x000fe20003f6f070 */
[----:B------:R-:W-:Y:S01]  /*52b0*/  LOP3.LUT R13, R13, R0, RZ, 0x3c, !PT ;  /* 0x000000000d0d7212 */ /* 0x000fe200078e3cff */
[----:B------:R-:W-:Y:S01]  /*52c0*/  UIADD3 UR16, UPT, UPT, UR14, UR16, URZ ;  /* 0x000000100e107290 */ /* 0x000fe2000fffe0ff */
[----:B------:R-:W-:Y:S01]  /*52d0*/  SEL R14, R14, RZ, P0 ;  /* 0x000000ff0e0e7207 */ /* 0x000fe20000000000 */
[----:B------:R-:W-:Y:S01]  /*52e0*/  UMOV UR36, UR29 ;  /* 0x0000001d00247c82 */ /* 0x000fe20008000000 */
[----:B------:R-:W-:Y:S01]  /*52f0*/  IMAD.U32 R9, RZ, RZ, UR4 ;  /* 0x00000004ff097e24 */ /* 0x000fe2000f8e00ff */
[----:B------:R-:W-:Y:S04]  /*5300*/  @!P1 R2UR UR4, R8 ;  /* 0x00000000080492ca */ /* 0x000fe800000e0000 */
[----:B------:R-:W-:Y:S11]  /*5310*/  @!P1 R2UR UR5, R9 ;  /* 0x00000000090592ca */ /* 0x000ff600000e0000 */
[----:B------:R-:W-:Y:S02]  /*5320*/  @!UPT UIADD3 URZ, UPT, UPT, URZ, URZ, URZ ;  /* 0x000000fffffff290 */ /* 0x000fe4000fffe0ff */
[----:B------:R2:W-:Y:S01]  /*5330*/  @!UP0 UTMALDG.3D [UR8], [UR4], desc[UR6] ;  /* 0x00000608040085b4 */ /* 0x0005e20008011000 */
[----:B------:R2:W-:Y:S01]  /*5340*/  @!P1 SYNCS.ARRIVE.TRANS64.RED.A0TR RZ, [UR21+0xd8], R7 ;  /* 0x0000d807ffff99a7 */ /* 0x0005e20008300415 */
[----:B------:R-:W-:Y:S01]  /*5350*/  SYNCS.ARRIVE.TRANS64.RED.A1T0 RZ, [UR37], RZ ;  /* 0x000000ffffff79a7 */ /* 0x000fe20008100425 */
[----:B------:R-:W-:Y:S05]  /*5360*/  BRA.U UP1, `(.L_x_94) ;  /* 0xfffffff101687547 */ /* 0x000fea000b83ffff */
[----:B------:R-:W-:-:S04]  /*5370*/  SHF.L.U32 R3, R15, 0x1f, RZ ;  /* 0x0000001f0f037819 */ /* 0x000fc800000006ff */
[----:B------:R-:W3:Y:S02]  /*5380*/  SYNCS.PHASECHK.TRANS64.TRYWAIT P0, [UR21+0xe0], R3 ;  /* 0x0000e003ff0075a7 */ /* 0x000ee40008001115 */
[----:B---3--:R-:W-:Y:S05]  /*5390*/  @!P0 BRA `(.L_x_95) ;  /* 0x0000005000488947 */ /* 0x008fea0003800000 */
.L_x_201:
[----:B------:R-:W4:Y:S02]  /*53a0*/  SYNCS.PHASECHK.TRANS64.TRYWAIT P0, [UR21+0xe8], R3 ;  /* 0x0000e803ff0075a7 */ /* 0x000f240008001115 */
[----:B----4-:R-:W-:Y:S05]  /*53b0*/  @!P0 BRA `(.L_x_96) ;  /* 0x0000005000588947 */ /* 0x010fea0003800000 */
.L_x_203:
[----:B------:R-:W4:Y:S02]  /*53c0*/  SYNCS.PHASECHK.TRANS64.TRYWAIT P0, [UR21+0xf0], R3 ;  /* 0x0000f003ff0075a7 */ /* 0x000f240008001115 */
[----:B----4-:R-:W-:Y:S05]  /*53d0*/  @!P0 BRA `(.L_x_97) ;  /* 0x0000005000688947 */ /* 0x010fea0003800000 */
.L_x_205:
[----:B---3--:R-:W-:-:S07]  /*53e0*/  MOV R0, UR21 ;  /* 0x0000001500007c02 */ /* 0x008fce0008000f00 */
.L_x_98:
[----:B---3--:R-:W-:-:S04]  /*53f0*/  SHF.L.U32 R3, R15, 0x1f, RZ ;  /* 0x0000001f0f037819 */ /* 0x008fc800000006ff */
[----:B------:R3:W4:Y:S03]  /*5400*/  SYNCS.PHASECHK.TRANS64.TRYWAIT P0, [R0+URZ+0xf8], R3 ;  /* 0x0000f803000075a7 */ /* 0x00072600080011ff */
[----:B----4-:R-:W-:Y:S05]  /*5410*/  @!P0 NANOSLEEP.SYNCS 0x989680 ;  /* 0x009896800000895d */ /* 0x010fea0003900000 */
[----:B------:R-:W4:Y:S02]  /*5420*/  @!P0 SYNCS.PHASECHK.TRANS64 P0, [R0+URZ+0xf8], R3 ;  /* 0x0000f803000085a7 */ /* 0x000f2400080010ff */
[----:B-12-4-:R-:W-:Y:S05]  /*5430*/  @P0 EXIT ;  /* 0x000000000000094d */ /* 0x016fea0003800000 */
[----:B------:R-:W-:Y:S05]  /*5440*/  BRA `(.L_x_98) ;  /* 0xfffffffc00e87947 */ /* 0x000fea000383ffff */
.L_x_83:
[----:B------:R-:W-:-:S06]  /*5450*/  UISETP.GE.AND UP0, UPT, UR17, 0x4, UPT ;  /* 0x000000041100788c */ /* 0x000fcc000bf06270 */
[----:B------:R-:W-:-:S13]  /*5460*/  PLOP3.LUT P0, PT, PT, PT, UP0, 0x80, 0x8 ;  /* 0x000000000008781c */ /* 0x000fda0003f0f008 */
[----:B------:R-:W-:Y:S05]  /*5470*/  @!P0 EXIT ;  /* 0x000000000000894d */ /* 0x000fea0003800000 */
[----:B------:R-:W-:Y:S01]  /*5480*/  BAR.SYNC.DEFER_BLOCKING 0x6, 0xa0 ;  /* 0x0182800000007b1d */ /* 0x000fe20000010000 */
[C---:B------:R-:W-:Y:S01]  /*5490*/  IMAD.SHL.U32 R2, R94.reuse, 0x20, RZ ;  /* 0x000000205e027824 */ /* 0x040fe200078e00ff */
[C---:B------:R-:W-:Y:S01]  /*54a0*/  SHF.L.U32 R37, R94.reuse, 0x10, RZ ;  /* 0x000000105e257819 */ /* 0x040fe200000006ff */
[C---:B------:R-:W-:Y:S01]  /*54b0*/  IMAD.SHL.U32 R93, R94.reuse, 0x4, RZ ;  /* 0x000000045e5d7824 */ /* 0x040fe200078e00ff */
[----:B------:R-:W-:Y:S01]  /*54c0*/  LOP3.LUT R95, R94, 0x60, RZ, 0xc0, !PT ;  /* 0x000000605e5f7812 */ /* 0x000fe200078ec0ff */
[----:B------:R-:W-:Y:S01]  /*54d0*/  HFMA2 R86, -RZ, RZ, 0, 0 ;  /* 0x00000000ff567431 */ /* 0x000fe200000001ff */
[----:B------:R-:W-:Y:S02]  /*54e0*/  UMOV UR44, 0x400 ;  /* 0x00000400002c7882 */ /* 0x000fe40000000000 */
[----:B------:R-:W1:Y:S01]  /*54f0*/  LDC.64 R78, c[0x0][0x8b0] ;  /* 0x00022c00ff4e7b82 */ /* 0x000e620000000a00 */
[----:B------:R-:W-:Y:S01]  /*5500*/  ULEA UR44, UR47, UR44, 0x18 ;  /* 0x0000002c2f2c7291 */ /* 0x000fe2000f8ec0ff */
[----:B------:R-:W-:Y:S01]  /*5510*/  LOP3.LUT R6, R2, 0xc0, RZ, 0xc0, !PT ;  /* 0x000000c002067812 */ /* 0x000fe200078ec0ff */
[----:B------:R-:W2:Y:S01]  /*5520*/  LDCU.64 UR6, c[0x0][0x890] ;  /* 0x00011200ff0677ac */ /* 0x000ea20008000a00 */
[----:B------:R-:W-:Y:S01]  /*5530*/  LOP3.LUT R92, R94, 0x2, RZ, 0xc0, !PT ;  /* 0x000000025e5c7812 */ /* 0x000fe200078ec0ff */
[----:B------:R-:W-:Y:S01]  /*5540*/  IMAD.MOV.U32 R90, RZ, RZ, 0x1 ;  /* 0x00000001ff5a7424 */ /* 0x000fe200078e00ff */
[----:B------:R-:W-:Y:S01]  /*5550*/  LOP3.LUT R93, R6, 0x18, R93, 0xf8, !PT ;  /* 0x00000018065d7812 */ /* 0x000fe200078ef85d */
[----:B------:R-:W-:Y:S01]  /*5560*/  UIADD3 UR4, UPT, UPT, UR44, 0x200, URZ ;  /* 0x000002002c047890 */ /* 0x000fe2000fffe0ff */
[----:B------:R-:W3:Y:S01]  /*5570*/  LDC.64 R76, c[0x0][0x8a8] ;  /* 0x00022a00ff4c7b82 */ /* 0x000ee20000000a00 */
[----:B------:R-:W-:Y:S01]  /*5580*/  LOP3.LUT R37, R37, 0x600000, RZ, 0xc0, !PT ;  /* 0x0060000025257812 */ /* 0x000fe200078ec0ff */
[----:B------:R-:W-:Y:S01]  /*5590*/  IMAD.MOV.U32 R36, RZ, RZ, RZ ;  /* 0x000000ffff247224 */ /* 0x000fe200078e00ff */
[----:B------:R-:W-:-:S02]  /*55a0*/  LOP3.LUT R93, R93, 0xf20, R2, 0xf8, !PT ;  /* 0x00000f205d5d7812 */ /* 0x000fc400078ef802 */
[----:B------:R-:W-:Y:S01]  /*55b0*/  CS2R R88, SRZ ;  /* 0x0000000000587805 */ /* 0x000fe2000001ff00 */
[----:B------:R-:W-:Y:S01]  /*55c0*/  IMAD.U32 R84, RZ, RZ, UR4 ;  /* 0x00000004ff547e24 */ /* 0x000fe2000f8e00ff */
[----:B------:R-:W-:Y:S01]  /*55d0*/  LOP3.LUT R94, R94, 0x4, RZ, 0xc0, !PT ;  /* 0x000000045e5e7812 */ /* 0x000fe200078ec0ff */
[----:B------:R-:W4:Y:S01]  /*55e0*/  LDCU UR60, c[0x0][0x370] ;  /* 0x00006e00ff3c77ac */ /* 0x000f220008000800 */
[----:B------:R-:W4:Y:S02]  /*55f0*/  LDS R0, [UR44+0x1c0] ;  /* 0x0001c02cff007984 */ /* 0x000f240008000800 */
[----:B------:R-:W-:Y:S01]  /*5600*/  LEA R93, R93, R84, 0x1 ;  /* 0x000000545d5d7211 */ /* 0x000fe200078e08ff */
[----:B------:R-:W1:Y:S01]  /*5610*/  LDCU UR43, c[0x0][0xb0c] ;  /* 0x00016180ff2b77ac */ /* 0x000e620008000800 */
[----:B--2---:R-:W-:Y:S01]  /*5620*/  IMAD.U32 R97, RZ, RZ, UR6 ;  /* 0x00000006ff617e24 */ /* 0x004fe2000f8e00ff */
[----:B------:R-:W-:Y:S02]  /*5630*/  MOV R96, UR7 ;  /* 0x0000000700607c02 */ /* 0x000fe40008000f00 */
[--C-:B------:R-:W-:Y:S01]  /*5640*/  IMAD R92, R92, -0x10, R93.reuse ;  /* 0xfffffff05c5c7824 */ /* 0x100fe200078e025d */
[----:B------:R-:W2:Y:S01]  /*5650*/  LDCU UR39, c[0x0][0xb30] ;  /* 0x00016600ff2777ac */ /* 0x000ea20008000800 */
[----:B------:R-:W-:Y:S01]  /*5660*/  IMAD R91, R94, -0x10, R93 ;  /* 0xfffffff05e5b7824 */ /* 0x000fe200078e025d */
[----:B------:R-:W1:Y:S01]  /*5670*/  LDCU.64 UR54, c[0x0][0x888] ;  /* 0x00011100ff3677ac */ /* 0x000e620008000a00 */
[----:B------:R-:W1:Y:S01]  /*5680*/  LDCU.64 UR40, c[0x0][0xb28] ;  /* 0x00016500ff2877ac */ /* 0x000e620008000a00 */
[----:B------:R-:W1:Y:S01]  /*5690*/  LDCU.128 UR56, c[0x0][0xb10] ;  /* 0x00016200ff3877ac */ /* 0x000e620008000c00 */
[----:B------:R-:W1:Y:S01]  /*56a0*/  LDCU UR53, c[0x0][0x374] ;  /* 0x00006e80ff3577ac */ /* 0x000e620008000800 */
[----:B------:R-:W-:Y:S01]  /*56b0*/  UMOV UR52, URZ ;  /* 0x000000ff00347c82 */ /* 0x000fe20008000000 */
[----:B------:R-:W-:Y:S01]  /*56c0*/  UMOV UR46, URZ ;  /* 0x000000ff002e7c82 */ /* 0x000fe20008000000 */
[----:B-1234-:R-:W-:-:S07]  /*56d0*/  IMAD.IADD R37, R0, 0x1, R37 ;  /* 0x0000000100257824 */ /* 0x01efce00078e0225 */
.L_x_142:
[----:B------:R-:W-:Y:S02]  /*56e0*/  LEA R3, R86, UR44, 0x3 ;  /* 0x0000002c56037c11 */ /* 0x000fe4000f8e18ff */
[----:B------:R-:W-:Y:S02]  /*56f0*/  SHF.L.U32 R0, R88, 0x1f, RZ ;  /* 0x0000001f58007819 */ /* 0x000fe400000006ff */
[----:B------:R-:W-:Y:S02]  /*5700*/  LEA R5, R86, UR44, 0x4 ;  /* 0x0000002c56057c11 */ /* 0x000fe4000f8e20ff */
[----:B-1----:R-:W1:Y:S02]  /*5710*/  SYNCS.PHASECHK.TRANS64.TRYWAIT P0, [R3+URZ+0x110], R0 ;  /* 0x00011000030075a7 */ /* 0x002e6400080011ff */
[----:B-12---:R-:W-:Y:S05]  /*5720*/  @!P0 BRA `(.L_x_99) ;  /* 0x0000004c00ac8947 */ /* 0x006fea0003800000 */
.L_x_206:
        /* <DEDUP_REMOVED lines=11> */
[----:B------:R-:W-:Y:S01]  /*57e0*/  PLOP3.LUT P0, PT, PT, PT, UP1, 0x80, 0x8 ;  /* 0x000000000008781c */ /* 0x000fe20003f0f018 */
[----:B------:R-:W-:Y:S11]  /*57f0*/  UP2UR UR62, UPR, URZ, 0x2 ;  /* 0x00000002ff3e7883 */ /* 0x000ff60008000000 */
[----:B------:R-:W-:Y:S01]  /*5800*/  @!UPT UIADD3 URZ, UPT, UPT, URZ, URZ, URZ ;  /* 0x000000fffffff290 */ /* 0x000fe2000fffe0ff */
[----:B-1----:R-:W-:Y:S02]  /*5810*/  @P0 SHF.R.U32.HI R0, RZ, 0x10, R5 ;  /* 0x00000010ff000819 */ /* 0x002fe40000011605 */
        /* <DEDUP_REMOVED lines=12> */
[----:B------:R-:W2:Y:S01]  /*58e0*/  LDCU UR12, c[0x0][0xb20] ;  /* 0x00016400ff0c77ac */ /* 0x000ea20008000800 */
[----:B------:R-:W-:Y:S02]  /*58f0*/  UIMAD.WIDE.U32 UR4, UR53, UR59, URZ ;  /* 0x0000003b350472a5 */ /* 0x000fe4000f8e00ff */
[----:B------:R-:W-:Y:S02]  /*5900*/  UIMAD.WIDE.U32 UR6, UR60, UR56, URZ ;  /* 0x000000383c0672a5 */ /* 0x000fe4000f8e00ff */
[----:B------:R-:W-:Y:S02]  /*5910*/  UISETP.NE.AND UP0, UPT, UR58, 0x1, UPT ;  /* 0x000000013a00788c */ /* 0x000fe4000bf05270 */
[----:B------:R-:W-:Y:S02]  /*5920*/  UIMAD.WIDE.U32 UR8, UR37, UR59, URZ ;  /* 0x0000003b250872a5 */ /* 0x000fe4000f8e00ff */
[----:B------:R-:W-:Y:S02]  /*5930*/  UIMAD.WIDE.U32 UR10, UR38, UR56, URZ ;  /* 0x00000038260a72a5 */ /* 0x000fe4000f8e00ff */
[----:B------:R-:W-:Y:S02]  /*5940*/  UISETP.NE.AND UP1, UPT, UR43, 0x1, UPT ;  /* 0x000000012b00788c */ /* 0x000fe4000bf25270 */
[----:B------:R-:W-:Y:S01]  /*5950*/  UISETP.NE.AND UP2, UPT, UR42, 0x1, UPT ;  /* 0x000000012a00788c */ /* 0x000fe2000bf45270 */
[----:B------:R-:W-:Y:S02]  /*5960*/  UMOV UR4, UR5 ;  /* 0x0000000500047c82 */ /* 0x000fe40008000000 */
[----:B--2---:R-:W-:Y:S03]  /*5970*/  USHF.R.U32.HI UR5, URZ, UR12, UR4 ;  /* 0x0000000cff057299 */ /* 0x004fe60008011604 */
[----:B------:R-:W-:Y:S02]  /*5980*/  UMOV UR4, UR7 ;  /* 0x0000000700047c82 */ /* 0x000fe40008000000 */
[----:B------:R-:W-:Y:S02]  /*5990*/  USHF.R.U32.HI UR7, URZ, UR57, UR4 ;  /* 0x00000039ff077299 */ /* 0x000fe40008011604 */
[----:B------:R-:W-:Y:S02]  /*59a0*/  USEL UR4, UR53, UR5, !UP0 ;  /* 0x0000000535047287 */ /* 0x000fe4000c000000 */
[----:B------:R-:W-:Y:S01]  /*59b0*/  USEL UR7, UR60, UR7, !UP1 ;  /* 0x000000073c077287 */ /* 0x000fe2000c800000 */
[----:B------:R-:W-:Y:S01]  /*59c0*/  UMOV UR5, UR9 ;  /* 0x0000000900057c82 */ /* 0x000fe20008000000 */
[----:B------:R-:W-:Y:S02]  /*59d0*/  UIMAD.WIDE.U32 UR8, UR4, UR40, URZ ;  /* 0x00000028040872a5 */ /* 0x000fe4000f8e00ff */
[----:B------:R-:W-:Y:S03]  /*59e0*/  USHF.R.U32.HI UR6, URZ, UR12, UR5 ;  /* 0x0000000cff067299 */ /* 0x000fe60008011605 */
[----:B------:R-:W-:Y:S01]  /*59f0*/  UMOV UR5, UR11 ;  /* 0x0000000b00057c82 */ /* 0x000fe20008000000 */
[----:B------:R-:W-:Y:S02]  /*5a00*/  UIMAD.WIDE.U32 UR10, UR7, UR40, URZ ;  /* 0x00000028070a72a5 */ /* 0x000fe4000f8e00ff */
[----:B------:R-:W-:Y:S02]  /*5a10*/  USHF.R.U32.HI UR12, URZ, UR57, UR5 ;  /* 0x00000039ff0c7299 */ /* 0x000fe40008011605 */
[----:B------:R-:W-:Y:S01]  /*5a20*/  USEL UR6, UR37, UR6, !UP0 ;  /* 0x0000000625067287 */ /* 0x000fe2000c000000 */
[----:B------:R-:W-:Y:S02]  /*5a30*/  UMOV UR5, UR9 ;  /* 0x0000000900057c82 */ /* 0x000fe40008000000 */
[----:B------:R-:W-:Y:S01]  /*5a40*/  UMOV UR10, UR11 ;  /* 0x0000000b000a7c82 */ /* 0x000fe20008000000 */
[----:B------:R-:W-:Y:S02]  /*5a50*/  @UP2 USHF.R.U32.HI UR4, URZ, UR41, UR5 ;  /* 0x00000029ff042299 */ /* 0x000fe40008011605 */
[----:B------:R-:W-:Y:S02]  /*5a60*/  @UP2 USHF.R.U32.HI UR7, URZ, UR41, UR10 ;  /* 0x00000029ff072299 */ /* 0x000fe4000801160a */
[----:B------:R-:W-:Y:S02]  /*5a70*/  UIMAD UR4, UR42, UR4, URZ ;  /* 0x000000042a0472a4 */ /* 0x000fe4000f8e02ff */
        /* <DEDUP_REMOVED lines=8> */
[----:B------:R-:W-:Y:S02]  /*5b00*/  USEL UR11, UR6, UR4, !UP2 ;  /* 0x00000004060b7287 */ /* 0x000fe4000d000000 */
[----:B------:R-:W-:Y:S02]  /*5b10*/  UIADD3 UR8, UPT, UPT, -UR5, URZ, URZ ;  /* 0x000000ff05087290 */ /* 0x000fe4000fffe1ff */
[----:B------:R-:W-:Y:S01]  /*5b20*/  UIADD3 UR10, UPT, UPT, -UR11, URZ, URZ ;  /* 0x000000ff0b0a7290 */ /* 0x000fe2000fffe1ff */
[----:B------:R-:W-:Y:S01]  /*5b30*/  @!UP0 UMOV UR4, UR9 ;  /* 0x0000000900048c82 */ /* 0x000fe20008000000 */
[----:B------:R-:W-:Y:S02]  /*5b40*/  UIADD3 UR9, UPT, UPT, -UR6, URZ, URZ ;  /* 0x000000ff06097290 */ /* 0x000fe4000fffe1ff */
[----:B------:R-:W-:Y:S02]  /*5b50*/  @!UP0 USHF.R.U32.HI UR4, URZ, UR41, UR4 ;  /* 0x00000029ff048299 */ /* 0x000fe40008011604 */
[----:B------:R-:W-:Y:S02]  /*5b60*/  UIMAD UR10, UR42, UR10, UR6 ;  /* 0x0000000a2a0a72a4 */ /* 0x000fe4000f8e0206 */
[----:B------:R-:W-:Y:S04]  /*5b70*/  @!UP0 USEL UR4, UR5, UR4, !UP2 ;  /* 0x0000000405048287 */ /* 0x000fe8000d000000 */
[----:B------:R-:W-:Y:S02]  /*5b80*/  @!UP0 UIMAD UR10, UR7, UR10, UR4 ;  /* 0x0000000a070a82a4 */ /* 0x000fe4000f8e0204 */
[----:B------:R-:W-:Y:S02]  /*5b90*/  @!UP0 UIADD3 UR11, UPT, UPT, UR11, -UR4, URZ ;  /* 0x800000040b0b8290 */ /* 0x000fe4000fffe0ff */
[----:B------:R-:W-:Y:S02]  /*5ba0*/  UIMAD UR7, UR43, UR8, UR38 ;  /* 0x000000082b0772a4 */ /* 0x000fe4000f8e0226 */
[----:B------:R-:W-:Y:S02]  /*5bb0*/  @!UP0 UIMAD UR6, UR11, UR42, UR5 ;  /* 0x0000002a0b0682a4 */ /* 0x000fe4000f8e0205 */
[----:B------:R-:W-:Y:S01]  /*5bc0*/  UIMAD UR4, UR58, UR9, UR37 ;  /* 0x000000093a0472a4 */ /* 0x000fe2000f8e0225 */
[----:B------:R-:W-:Y:S02]  /*5bd0*/  @!UP0 UMOV UR5, UR10 ;  /* 0x0000000a00058c82 */ /* 0x000fe40008000000 */
[----:B------:R-:W-:Y:S02]  /*5be0*/  UIMAD UR38, UR5, UR43, UR7 ;  /* 0x0000002b052672a4 */ /* 0x000fe4000f8e0207 */
[----:B------:R-:W-:Y:S11]  /*5bf0*/  UIMAD UR37, UR6, UR58, UR4 ;  /* 0x0000003a062572a4 */ /* 0x000ff6000f8e0204 */
[----:B------:R-:W-:Y:S01]  /*5c00*/  @!UPT UIADD3 URZ, UPT, UPT, URZ, URZ, URZ ;  /* 0x000000fffffff290 */ /* 0x000fe2000fffe0ff */
.L_x_100:
[----:B------:R-:W-:Y:S01]  /*5c10*/  UISETP.NE.AND UP0, UPT, UR39, 0x1, UPT ;  /* 0x000000012700788c */ /* 0x000fe2000bf05270 */
[----:B------:R-:W-:Y:S01]  /*5c20*/  LOP3.LUT P0, RZ, R84, 0x1b0, RZ, 0xc0, !PT ;  /* 0x000001b054ff7812 */ /* 0x000fe2000780c0ff */
[----:B------:R-:W-:Y:S01]  /*5c30*/  USHF.L.U32 UR50, UR16, 0x7, URZ ;  /* 0x0000000710327899 */ /* 0x000fe200080006ff */
[----:B------:R-:W-:Y:S01]  /*5c40*/  BSSY.RECONVERGENT B6, `(.L_x_101) ;  /* 0x0000034000067945 */ /* 0x000fe20003800200 */
[----:B------:R-:W-:Y:S01]  /*5c50*/  USHF.L.U32 UR49, UR20, 0x7, URZ ;  /* 0x0000000714317899 */ /* 0x000fe200080006ff */
[----:B------:R-:W-:Y:S06]  /*5c60*/  IADD3 R86, PT, PT, R86, 0x1, RZ ;  /* 0x0000000156567810 */ /* 0x000fec0007ffe0ff */
[----:B------:R-:W2:Y:S01]  /*5c70*/  @!UP0 LDCU.128 UR12, c[0x0][0xb10] ;  /* 0x00016200ff0c87ac */ /* 0x000ea20008000c00 */
[----:B------:R-:W3:Y:S01]  /*5c80*/  @!UP0 LDCU UR5, c[0x0][0xb0c] ;  /* 0x00016180ff0587ac */ /* 0x000ee20008000800 */
[----:B------:R-:W4:Y:S01]  /*5c90*/  @!UP0 LDCU UR10, c[0x0][0xb20] ;  /* 0x00016400ff0a87ac */ /* 0x000f220008000800 */
[----:B--2---:R-:W-:Y:S02]  /*5ca0*/  UIMAD.WIDE.U32 UR8, UR38, UR12, URZ ;  /* 0x0000000c260872a5 */ /* 0x004fe4000f8e00ff */
[----:B------:R-:W-:Y:S02]  /*5cb0*/  UIMAD.WIDE.U32 UR6, UR37, UR15, URZ ;  /* 0x0000000f250672a5 */ /* 0x000fe4000f8e00ff */
[----:B------:R-:W-:Y:S03]  /*5cc0*/  @!UP0 UISETP.NE.AND UP1, UPT, UR14, 0x1, UPT ;  /* 0x000000010e00888c */ /* 0x000fe6000bf25270 */
[----:B------:R-:W-:Y:S01]  /*5cd0*/  @!UP0 UMOV UR4, UR9 ;  /* 0x0000000900048c82 */ /* 0x000fe20008000000 */
[----:B---3--:R-:W-:Y:S02]  /*5ce0*/  @!UP0 UISETP.NE.AND UP2, UPT, UR5, 0x1, UPT ;  /* 0x000000010500888c */ /* 0x008fe4000bf45270 */
[----:B------:R-:W-:Y:S01]  /*5cf0*/  @!UP0 USHF.R.U32.HI UR4, URZ, UR13, UR4 ;  /* 0x0000000dff048299 */ /* 0x000fe20008011604 */
[----:B------:R-:W-:Y:S02]  /*5d00*/  @!UP0 UMOV UR6, UR7 ;  /* 0x0000000700068c82 */ /* 0x000fe40008000000 */
[----:B----4-:R-:W-:Y:S02]  /*5d10*/  @!UP0 USHF.R.U32.HI UR6, URZ, UR10, UR6 ;  /* 0x0000000aff068299 */ /* 0x010fe40008011606 */
[----:B------:R-:W-:Y:S02]  /*5d20*/  @!UP0 USEL UR7, UR38, UR4, !UP2 ;  /* 0x0000000426078287 */ /* 0x000fe4000d000000 */
[----:B------:R-:W-:Y:S04]  /*5d30*/  @!UP0 USEL UR6, UR37, UR6, !UP1 ;  /* 0x0000000625068287 */ /* 0x000fe8000c800000 */
[----:B------:R-:W-:Y:S02]  /*5d40*/  @!UP0 UIADD3 UR4, UPT, UPT, -UR7, UR6, URZ ;  /* 0x0000000607048290 */ /* 0x000fe4000fffe1ff */
[----:B------:R-:W-:Y:S02]  /*5d50*/  @!UP0 UIADD3 UR6, UPT, UPT, UR7, -UR6, URZ ;  /* 0x8000000607068290 */ /* 0x000fe4000fffe0ff */
[----:B------:R-:W-:Y:S02]  /*5d60*/  @!UP0 UIMAD UR38, UR4, UR5, UR38 ;  /* 0x00000005042682a4 */ /* 0x000fe4000f8e0226 */
[----:B------:R-:W-:Y:S01]  /*5d70*/  @!UP0 UIMAD UR37, UR6, UR14, UR37 ;  /* 0x0000000e062582a4 */ /* 0x000fe2000f8e0225 */
[----:B------:R-:W-:Y:S11]  /*5d80*/  @!P0 BRA `(.L_x_102) ;  /* 0x00000000007c8947 */ /* 0x000ff60003800000 */
[----:B------:R-:W2:Y:S01]  /*5d90*/  LDCU.64 UR8, c[0x4][0x80] ;  /* 0x01001000ff0877ac */ /* 0x000ea20008000a00 */
[----:B------:R-:W-:Y:S01]  /*5da0*/  MOV R2, 0x0 ;  /* 0x0000000000027802 */ /* 0x000fe20000000f00 */
[----:B------:R-:W-:Y:S02]  /*5db0*/  HFMA2 R12, -RZ, RZ, 0, 5.9604644775390625e-08 ;  /* 0x00000001ff0c7431 */ /* 0x000fe400000001ff */
[----:B------:R-:W-:Y:S01]  /*5dc0*/  IMAD.MOV.U32 R8, RZ, RZ, 0x70 ;  /* 0x00000070ff087424 */ /* 0x000fe200078e00ff */
[----:B------:R3:W4:Y:S01]  /*5dd0*/  LDC.64 R14, c[0x4][R2] ;  /* 0x01000000020e7b82 */ /* 0x0007220000000a00 */
[----:B------:R-:W1:Y:S01]  /*5de0*/  LDCU.64 UR6, c[0x4][0x88] ;  /* 0x01001100ff0677ac */ /* 0x000e620008000a00 */
[----:B------:R-:W-:Y:S01]  /*5df0*/  IMAD.MOV.U32 R13, RZ, RZ, RZ ;  /* 0x000000ffff0d7224 */ /* 0x000fe200078e00ff */
[----:B------:R-:W1:Y:S01]  /*5e00*/  LDCU.64 UR4, c[0x4][0x8] ;  /* 0x01000100ff0477ac */ /* 0x000e620008000a00 */
[----:B--2---:R-:W-:Y:S01]  /*5e10*/  MOV R5, UR9 ;  /* 0x0000000900057c02 */ /* 0x004fe20008000f00 */
[----:B------:R-:W-:Y:S01]  /*5e20*/  IMAD.U32 R4, RZ, RZ, UR8 ;  /* 0x00000008ff047e24 */ /* 0x000fe2000f8e00ff */
[----:B-1----:R-:W-:Y:S01]  /*5e30*/  MOV R7, UR7 ;  /* 0x0000000700077c02 */ /* 0x002fe20008000f00 */
[----:B------:R-:W-:Y:S01]  /*5e40*/  IMAD.U32 R6, RZ, RZ, UR6 ;  /* 0x00000006ff067e24 */ /* 0x000fe2000f8e00ff */
[----:B------:R-:W-:Y:S01]  /*5e50*/  MOV R11, UR5 ;  /* 0x00000005000b7c02 */ /* 0x000fe20008000f00 */
[----:B------:R-:W-:Y:S02]  /*5e60*/  IMAD.U32 R10, RZ, RZ, UR4 ;  /* 0x00000004ff0a7e24 */ /* 0x000fe4000f8e00ff */
[----:B------:R-:W-:Y:S07]  /*5e70*/  LEPC R20, `(.L_x_103) ;  /* 0x000000001014794e */ /* 0x000fee0000000000 */
[----:B---345:R-:W-:Y:S05]  /*5e80*/  CALL.ABS.NOINC R14 ;  /* 0x000000000e007343 */ /* 0x038fea0003c00000 */
.L_x_103:
[----:B------:R-:W1:Y:S01]  /*5e90*/  LDCU.64 UR8, c[0x4][0x80] ;  /* 0x01001000ff0877ac */ /* 0x000e620008000a00 */
[----:B------:R-:W2:Y:S01]  /*5ea0*/  LDC.64 R2, c[0x4][R2] ;  /* 0x0100000002027b82 */ /* 0x000ea20000000a00 */
[----:B------:R-:W-:Y:S02]  /*5eb0*/  HFMA2 R12, -RZ, RZ, 0, 5.9604644775390625e-08 ;  /* 0x00000001ff0c7431 */ /* 0x000fe400000001ff */
[----:B------:R-:W-:Y:S02]  /*5ec0*/  IMAD.MOV.U32 R8, RZ, RZ, 0x70 ;  /* 0x00000070ff087424 */ /* 0x000fe400078e00ff */
[----:B------:R-:W-:Y:S01]  /*5ed0*/  IMAD.MOV.U32 R13, RZ, RZ, RZ ;  /* 0x000000ffff0d7224 */ /* 0x000fe200078e00ff */
[----:B------:R-:W3:Y:S01]  /*5ee0*/  LDCU.64 UR6, c[0x4][0x88] ;  /* 0x01001100ff0677ac */ /* 0x000ee20008000a00 */
[----:B------:R-:W4:Y:S01]  /*5ef0*/  LDCU.64 UR4, c[0x4][0x8] ;  /* 0x01000100ff0477ac */ /* 0x000f220008000a00 */
[----:B-1----:R-:W-:Y:S02]  /*5f00*/  MOV R4, UR8 ;  /* 0x0000000800047c02 */ /* 0x002fe40008000f00 */
[----:B------:R-:W-:Y:S02]  /*5f10*/  MOV R5, UR9 ;  /* 0x0000000900057c02 */ /* 0x000fe40008000f00 */
[----:B---3--:R-:W-:Y:S01]  /*5f20*/  MOV R7, UR7 ;  /* 0x0000000700077c02 */ /* 0x008fe20008000f00 */
[----:B------:R-:W-:Y:S01]  /*5f30*/  IMAD.U32 R6, RZ, RZ, UR6 ;  /* 0x00000006ff067e24 */ /* 0x000fe2000f8e00ff */
[----:B----4-:R-:W-:Y:S01]  /*5f40*/  MOV R11, UR5 ;  /* 0x00000005000b7c02 */ /* 0x010fe20008000f00 */
[----:B------:R-:W-:Y:S02]  /*5f50*/  IMAD.U32 R10, RZ, RZ, UR4 ;  /* 0x00000004ff0a7e24 */ /* 0x000fe4000f8e00ff */
[----:B------:R-:W-:Y:S07]  /*5f60*/  LEPC R20, `(.L_x_102) ;  /* 0x000000001014794e */ /* 0x000fee0000000000 */
[----:B--2---:R-:W-:Y:S05]  /*5f70*/  CALL.ABS.NOINC R2 ;  /* 0x0000000002007343 */ /* 0x004fea0003c00000 */
.L_x_102:
[----:B------:R-:W-:Y:S05]  /*5f80*/  BSYNC.RECONVERGENT B6 ;  /* 0x0000000000067941 */ /* 0x000fea0003800200 */
.L_x_101:
[----:B------:R-:W-:Y:S02]  /*5f90*/  R2UR UR6, R83 ;  /* 0x00000000530672ca */ /* 0x000fe400000e0000 */
[----:B------:R-:W-:Y:S02]  /*5fa0*/  R2UR UR5, R97 ;  /* 0x00000000610572ca */ /* 0x000fe400000e0000 */
[----:B------:R-:W-:Y:S02]  /*5fb0*/  R2UR UR4, R96 ;  /* 0x00000000600472ca */ /* 0x000fe400000e0000 */
[----:B------:R-:W-:Y:S02]  /*5fc0*/  ISETP.NE.U32.AND P4, PT, R78, RZ, PT ;  /* 0x000000ff4e00720c */ /* 0x000fe40003f85070 */
[----:B------:R-:W-:Y:S02]  /*5fd0*/  ISETP.NE.U32.AND P2, PT, RZ, UR54, PT ;  /* 0x00000036ff007c0c */ /* 0x000fe4000bf45070 */
[----:B------:R-:W-:Y:S02]  /*5fe0*/  ISETP.NE.AND.EX P4, PT, R79, RZ, PT, P4 ;  /* 0x000000ff4f00720c */ /* 0x000fe40003f85340 */
[----:B------:R-:W-:Y:S01]  /*5ff0*/  ISETP.NE.AND.EX P2, PT, RZ, UR55, PT, P2 ;  /* 0x00000037ff007c0c */ /* 0x000fe2000bf45320 */
[----:B------:R-:W-:Y:S02]  /*6000*/  UISETP.NE.AND UP2, UPT, UR6, URZ, UPT ;  /* 0x000000ff0600728c */ /* 0x000fe4000bf45270 */
[----:B------:R-:W-:Y:S04]  /*6010*/  UISETP.NE.U32.AND UP0, UPT, UR5, URZ, UPT ;  /* 0x000000ff0500728c */ /* 0x000fe8000bf05070 */
[----:B------:R-:W-:Y:S01]  /*6020*/  UISETP.NE.AND.EX UP1, UPT, UR4, URZ, UPT, UP0 ;  /* 0x000000ff0400728c */ /* 0x000fe2000bf25300 */
[----:B------:R-:W-:Y:S01]  /*6030*/  PLOP3.LUT P1, PT, PT, PT, UP2, 0x80, 0x8 ;  /* 0x000000000008781c */ /* 0x000fe20003f2f028 */
[----:B------:R-:W-:Y:S03]  /*6040*/  UPLOP3.LUT UP0, UPT, UPT, UPT, UPT, 0x40, 0x4 ;  /* 0x000000000004789c */ /* 0x000fe60003f0e870 */
[----:B------:R-:W-:Y:S06]  /*6050*/  @UP2 UPLOP3.LUT UP0, UPT, UPT, UPT, UP1, 0x80, 0x8 ;  /* 0x000000000008289c */ /* 0x000fec0003f0f010 */
[----:B------:R-:W-:Y:S01]  /*6060*/  PLOP3.LUT P0, PT, PT, PT, UP0, 0x80, 0x8 ;  /* 0x000000000008781c */ /* 0x000fe20003f0f008 */
[----:B------:R-:W-:Y:S01]  /*6070*/  @!UPT UIADD3 URZ, UPT, UPT, URZ, URZ, URZ ;  /* 0x000000fffffff290 */ /* 0x000fe2000fffe0ff */
[----:B------:R-:W-:Y:S11]  /*6080*/  BRA.U !UP1, `(.L_x_104) ;  /* 0x0000000109407547 */ /* 0x000ff6000b800000 */
[----:B------:R-:W-:Y:S01]  /*6090*/  UISETP.NE.U32.AND UP0, UPT, UR54, URZ, UPT ;  /* 0x000000ff3600728c */ /* 0x000fe2000bf05070 */
[----:B------:R-:W-:Y:S01]  /*60a0*/  R2UR UR6, R97 ;  /* 0x00000000610672ca */ /* 0x000fe200000e0000 */
[----:B------:R-:W2:Y:S01]  /*60b0*/  LDCU.64 UR8, c[0x0][0x358] ;  /* 0x00006b00ff0877ac */ /* 0x000ea20008000a00 */
[----:B------:R-:W-:Y:S02]  /*60c0*/  HFMA2 R80, -RZ, RZ, 0, 5.9604644775390625e-08 ;  /* 0x00000001ff507431 */ /* 0x000fe400000001ff */
[----:B-1----:R-:W-:Y:S01]  /*60d0*/  IMAD.MOV.U32 R0, RZ, RZ, 0x1 ;  /* 0x00000001ff007424 */ /* 0x002fe200078e00ff */
[----:B------:R-:W-:Y:S06]  /*60e0*/  UISETP.NE.AND.EX UP0, UPT, UR55, URZ, UPT, UP0 ;  /* 0x000000ff3700728c */ /* 0x000fec000bf05300 */
[----:B------:R-:W-:Y:S05]  /*60f0*/  PLOP3.LUT P3, PT, PT, PT, UP0, 0x80, 0x8 ;  /* 0x000000000008781c */ /* 0x000fea0003f6f008 */
[----:B------:R-:W1:Y:S01]  /*6100*/  @UP0 LDCU.64 UR4, c[0x0][0x888] ;  /* 0x00011100ff0407ac */ /* 0x000e620008000a00 */
[----:B------:R-:W-:Y:S07]  /*6110*/  @UP0 UIMAD UR6, UR36, UR6, URZ ;  /* 0x00000006240602a4 */ /* 0x000fee000f8e02ff */
[----:B------:R-:W-:Y:S01]  /*6120*/  @!P3 PRMT R80, R0, 0x7610, R80 ;  /* 0x000076100050b816 */ /* 0x000fe20000000050 */
[----:B-1----:R-:W-:Y:S06]  /*6130*/  @UP0 UIMAD.WIDE UR4, UR6, 0x4, UR4 ;  /* 0x00000004060408a5 */ /* 0x002fec000f8e0204 */
[----:B------:R-:W-:Y:S02]  /*6140*/  IMAD.U32 R2, RZ, RZ, UR4 ;  /* 0x00000004ff027e24 */ /* 0x000fe4000f8e00ff */
[----:B------:R-:W-:Y:S03]  /*6150*/  IMAD.U32 R3, RZ, RZ, UR5 ;  /* 0x00000005ff037e24 */ /* 0x000fe6000f8e00ff */
[----:B------:R-:W1:Y:S02]  /*6160*/  @!UP0 LDCU UR4, c[0x0][0x880] ;  /* 0x00011000ff0487ac */ /* 0x000e640008000800 */
[----:B--2--5:R2:W5:Y:S02]  /*6170*/  @P3 LDG.E R41, desc[UR8][R2.64] ;  /* 0x0000000802293981 */ /* 0x024564000c1e1900 */
[----:B-12---:R-:W-:Y:S02]  /*6180*/  @!P3 MOV R41, UR4 ;  /* 0x000000040029bc02 */ /* 0x006fe40008000f00 */
.L_x_104:
[----:B------:R-:W-:Y:S05]  /*6190*/  @!P4 BRA `(.L_x_105) ;  /* 0x000000000024c947 */ /* 0x000fea0003800000 */
[----:B------:R-:W-:Y:S01]  /*61a0*/  ISETP.NE.U32.AND P3, PT, R76, RZ, PT ;  /* 0x000000ff4c00720c */ /* 0x000fe20003f65070 */
[----:B------:R-:W2:Y:S03]  /*61b0*/  LDCU.64 UR4, c[0x0][0x358] ;  /* 0x00006b00ff0477ac */ /* 0x000ea60008000a00 */
[----:B------:R-:W-:Y:S11]  /*61c0*/  ISETP.NE.AND.EX P3, PT, R77, RZ, PT, P3 ;  /* 0x000000ff4d00720c */ /* 0x000ff60003f65330 */
[----:B------:R-:W-:Y:S02]  /*61d0*/  @!UPT UIADD3 URZ, UPT, UPT, URZ, URZ, URZ ;  /* 0x000000fffffff290 */ /* 0x000fe4000fffe0ff */
[----:B------:R-:W3:Y:S01]  /*61e0*/  @P3 LDC.64 R2, c[0x0][0x8a8] ;  /* 0x00022a00ff023b82 */ /* 0x000ee20000000a00 */
[----:B-1----:R-:W-:Y:S04]  /*61f0*/  @P3 IMAD R0, R78, UR36, RZ ;  /* 0x000000244e003c24 */ /* 0x002fe8000f8e02ff */
[----:B---3--:R-:W-:Y:S05]  /*6200*/  @P3 IMAD.WIDE R2, R0, 0x4, R2 ;  /* 0x0000000400023825 */ /* 0x008fea00078e0202 */
[----:B--2--5:R2:W5:Y:S02]  /*6210*/  @P3 LDG.E R38, desc[UR4][R2.64] ;  /* 0x0000000402263981 */ /* 0x024564000c1e1900 */
[----:B--2---:R-:W3:Y:S02]  /*6220*/  @!P3 LDC R38, c[0x0][0x8a0] ;  /* 0x00022800ff26bb82 */ /* 0x004ee40000000800 */
.L_x_105:
[----:B-----5:R-:W-:Y:S01]  /*6230*/  FSETP.NEU.AND P3, PT, R41, RZ, PT ;  /* 0x000000ff2900720b */ /* 0x020fe20003f6d000 */
[----:B------:R-:W-:Y:S01]  /*6240*/  BSSY B1, `(.L_x_106) ;  /* 0x0000039000017945 */ /* 0x000fe20003800000 */
[----:B------:R-:W-:Y:S01]  /*6250*/  SEL R3, RZ, 0xffffffff, P2 ;  /* 0xffffffffff037807 */ /* 0x000fe20001000000 */
[----:B------:R-:W-:Y:S01]  /*6260*/  IMAD.MOV.U32 R47, RZ, RZ, 0x1 ;  /* 0x00000001ff2f7424 */ /* 0x000fe200078e00ff */
[----:B------:R-:W-:Y:S01]  /*6270*/  @P1 LOP3.LUT P2, RZ, R80, 0xff, RZ, 0xc0, !PT ;  /* 0x000000ff50ff1812 */ /* 0x000fe2000784c0ff */
[----:B------:R-:W-:Y:S01]  /*6280*/  IMAD R39, R36, 0x80, R37 ;  /* 0x0000008024277824 */ /* 0x000fe200078e0225 */
[----:B------:R-:W-:Y:S01]  /*6290*/  @P1 SEL R2, RZ, 0xffffffff, P3 ;  /* 0xffffffffff021807 */ /* 0x000fe20001800000 */
[----:B------:R-:W-:Y:S01]  /*62a0*/  IMAD R87, R94, -0x10, R92 ;  /* 0xfffffff05e577824 */ /* 0x000fe200078e025c */
[----:B------:R-:W-:Y:S01]  /*62b0*/  LOP3.LUT R90, R90, 0x1, RZ, 0x3c, !PT ;  /* 0x000000015a5a7812 */ /* 0x000fe200078e3cff */
[----:B------:R-:W-:Y:S01]  /*62c0*/  IMAD.MOV.U32 R46, RZ, RZ, RZ ;  /* 0x000000ffff2e7224 */ /* 0x000fe200078e00ff */
[----:B------:R-:W-:Y:S02]  /*62d0*/  @P0 SEL R2, R3, R2, !P2 ;  /* 0x0000000203020207 */ /* 0x000fe40005000000 */
[----:B------:R-:W-:Y:S02]  /*62e0*/  CS2R R74, SRZ ;  /* 0x00000000004a7805 */ /* 0x000fe4000001ff00 */
[----:B------:R-:W-:Y:S02]  /*62f0*/  LEA R99, R36, UR44, 0x3 ;  /* 0x0000002c24637c11 */ /* 0x000fe4000f8e18ff */
[----:B------:R-:W-:Y:S02]  /*6300*/  CS2R R72, SRZ ;  /* 0x0000000000487805 */ /* 0x000fe4000001ff00 */
[----:B------:R-:W-:Y:S02]  /*6310*/  @P1 LOP3.LUT R2, R2, 0x1, RZ, 0xc0, !PT ;  /* 0x0000000102021812 */ /* 0x000fe400078ec0ff */
[----:B------:R-:W-:Y:S02]  /*6320*/  CS2R R66, SRZ ;  /* 0x0000000000427805 */ /* 0x000fe4000001ff00 */
[----:B-1----:R-:W-:Y:S02]  /*6330*/  SHF.L.U32 R0, R89, 0x1f, RZ ;  /* 0x0000001f59007819 */ /* 0x002fe400000006ff */
[----:B------:R-:W-:Y:S02]  /*6340*/  CS2R R64, SRZ ;  /* 0x0000000000407805 */ /* 0x000fe4000001ff00 */
[----:B------:R-:W-:Y:S02]  /*6350*/  ISETP.NE.U32.OR P5, PT, R2, 0x1, !P1 ;  /* 0x000000010200780c */ /* 0x000fe40004fa5470 */
[----:B------:R-:W-:Y:S02]  /*6360*/  CS2R R58, SRZ ;  /* 0x00000000003a7805 */ /* 0x000fe4000001ff00 */
[----:B------:R-:W-:Y:S02]  /*6370*/  PLOP3.LUT P2, PT, PT, PT, UP1, 0x80, 0x8 ;  /* 0x000000000008781c */ /* 0x000fe40003f4f018 */
[----:B------:R-:W-:Y:S02]  /*6380*/  CS2R R56, SRZ ;  /* 0x0000000000387805 */ /* 0x000fe4000001ff00 */
[----:B------:R-:W-:Y:S02]  /*6390*/  LOP3.LUT P4, R85, R80, 0xff, RZ, 0xc0, !PT ;  /* 0x000000ff50557812 */ /* 0x000fe4000788c0ff */
[----:B------:R-:W-:Y:S02]  /*63a0*/  CS2R R50, SRZ ;  /* 0x0000000000327805 */ /* 0x000fe4000001ff00 */
[----:B------:R-:W-:Y:S02]  /*63b0*/  SEL R2, RZ, 0xffffffff, P3 ;  /* 0xffffffffff027807 */ /* 0x000fe40001800000 */
[----:B------:R-:W-:Y:S02]  /*63c0*/  CS2R R48, SRZ ;  /* 0x0000000000307805 */ /* 0x000fe4000001ff00 */
[----:B------:R-:W-:Y:S02]  /*63d0*/  P2R R98, PR, RZ, 0x20 ;  /* 0x00000020ff627803 */ /* 0x000fe40000000000 */
[----:B------:R-:W-:Y:S02]  /*63e0*/  @P5 SHF.L.U32 R4, R90, 0x1f, RZ ;  /* 0x0000001f5a045819 */ /* 0x000fe400000006ff */
[----:B------:R-:W-:Y:S02]  /*63f0*/  @P2 SEL R2, R3, R2, !P4 ;  /* 0x0000000203022207 */ /* 0x000fe40006000000 */
[----:B------:R-:W1:Y:S02]  /*6400*/  @P5 SYNCS.PHASECHK.TRANS64.TRYWAIT P1, [UR44+0xc0], R4 ;  /* 0x0000c004ff0055a7 */ /* 0x000e64000802112c */
[----:B------:R-:W-:Y:S04]  /*6410*/  LOP3.LUT R2, R2, 0x1, RZ, 0xc0, !PT ;  /* 0x0000000102027812 */ /* 0x000fe800078ec0ff */
[----:B------:R-:W-:Y:S04]  /*6420*/  ISETP.NE.U32.AND P2, PT, R2, 0x1, PT ;  /* 0x000000010200780c */ /* 0x000fe80003f45070 */
[----:B------:R-:W-:Y:S01]  /*6430*/  P2R R60, PR, RZ, 0x4 ;  /* 0x00000004ff3c7803 */ /* 0x000fe20000000000 */
[----:B------:R2:W4:Y:S01]  /*6440*/  SYNCS.PHASECHK.TRANS64.TRYWAIT P0, [R99+URZ+0x130], R0 ;  /* 0x00013000630075a7 */ /* 0x00052200080011ff */
[----:B-1----:R-:W-:Y:S01]  /*6450*/  @P5 SEL R47, RZ, 0x1, !P1 ;  /* 0x00000001ff2f5807 */ /* 0x002fe20004800000 */
[----:B--2---:R-:W-:Y:S06]  /*6460*/  @!P5 BRA `(.L_x_107) ;  /* 0x000000000058d947 */ /* 0x004fec0003800000 */
[----:B------:R-:W-:Y:S01]  /*6470*/  IMAD.MOV.U32 R75, RZ, RZ, RZ ;  /* 0x000000ffff4b7224 */ /* 0x000fe200078e00ff */
[----:B------:R-:W-:Y:S01]  /*6480*/  ISETP.NE.AND P1, PT, R47, RZ, PT ;  /* 0x000000ff2f00720c */ /* 0x000fe20003f25270 */
[----:B------:R-:W-:Y:S01]  /*6490*/  BSSY B0, `(.L_x_108) ;  /* 0x000000c000007945 */ /* 0x000fe20003800000 */
[----:B------:R-:W-:Y:S02]  /*64a0*/  CS2R R50, SRZ ;  /* 0x0000000000327805 */ /* 0x000fe4000001ff00 */
[----:B------:R-:W-:Y:S02]  /*64b0*/  CS2R R48, SRZ ;  /* 0x0000000000307805 */ /* 0x000fe4000001ff00 */
[----:B------:R-:W-:Y:S02]  /*64c0*/  CS2R R58, SRZ ;  /* 0x00000000003a7805 */ /* 0x000fe4000001ff00 */
[----:B------:R-:W-:Y:S02]  /*64d0*/  CS2R R56, SRZ ;  /* 0x0000000000387805 */ /* 0x000fe4000001ff00 */
[----:B------:R-:W-:Y:S02]  /*64e0*/  CS2R R66, SRZ ;  /* 0x0000000000427805 */ /* 0x000fe4000001ff00 */
[----:B------:R-:W-:Y:S02]  /*64f0*/  CS2R R64, SRZ ;  /* 0x0000000000407805 */ /* 0x000fe4000001ff00 */
[----:B------:R-:W-:Y:S01]  /*6500*/  CS2R R72, SRZ ;  /* 0x0000000000487805 */ /* 0x000fe2000001ff00 */
[----:B------:R-:W-:Y:S06]  /*6510*/  @P1 BRA `(.L_x_109) ;  /* 0x00000000000c1947 */ /* 0x000fec0003800000 */
[----:B------:R-:W-:Y:S04]  /*6520*/  SHF.L.U32 R3, R90, 0x1f, RZ ;  /* 0x0000001f5a037819 */ /* 0x000fe800000006ff */
[----:B------:R-:W1:Y:S02]  /*6530*/  SYNCS.PHASECHK.TRANS64.TRYWAIT P1, [UR44+0xc0], R3 ;  /* 0x0000c003ff0075a7 */ /* 0x000e64000802112c */
[----:B-1----:R-:W-:Y:S05]  /*6540*/  @!P1 BRA `(.L_x_110) ;  /* 0x0000004000389947 */ /* 0x002fea0003800000 */
.L_x_109:
[----:B------:R-:W-:Y:S05]  /*6550*/  BSYNC B0 ;  /* 0x0000000000007941 */ /* 0x000fea0003800000 */
.L_x_108:
[----:B------:R-:W-:Y:S01]  /*6560*/  ISETP.NE.AND P1, PT, R60, RZ, PT ;  /* 0x000000ff3c00720c */ /* 0x000fe20003f25270 */
[----:B------:R-:W-:Y:S11]  /*6570*/  HFMA2 R46, -RZ, RZ, 0, 5.9604644775390625e-08 ;  /* 0x00000001ff2e7431 */ /* 0x000ff600000001ff */
[----:B------:R-:W-:Y:S01]  /*6580*/  @!UPT UIADD3 URZ, UPT, UPT, URZ, URZ, URZ ;  /* 0x000000fffffff290 */ /* 0x000fe2000fffe0ff */
[----:B------:R2:W1:Y:S04]  /*6590*/  @P1 LDS.128 R48, [R93] ;  /* 0x000000005d301984 */ /* 0x0004680000000c00 */
[----:B------:R2:W1:Y:S04]  /*65a0*/  @P1 LDS.128 R56, [R92+0x10] ;  /* 0x000010005c381984 */ /* 0x0004680000000c00 */
[----:B------:R2:W1:Y:S04]  /*65b0*/  @P1 LDS.128 R64, [R91+0x20] ;  /* 0x000020005b401984 */ /* 0x0004680000000c00 */
[----:B------:R2:W1:Y:S02]  /*65c0*/  @P1 LDS.128 R72, [R87+0x30] ;  /* 0x0000300057481984 */ /* 0x0004640000000c00 */
.L_x_107:
[----:B------:R-:W-:Y:S05]  /*65d0*/  BSYNC B1 ;  /* 0x0000000000017941 */ /* 0x000fea0003800000 */
.L_x_106:
[----:B-1----:R-:W-:Y:S04]  /*65e0*/  SHF.R.U32.HI R2, RZ, 0x15, R39 ;  /* 0x00000015ff027819 */ /* 0x002fe80000011627 */
[----:B------:R-:W-:Y:S01]  /*65f0*/  LOP3.LUT P1, RZ, R2, 0x3, R81, 0x48, !PT ;  /* 0x0000000302ff7812 */ /* 0x000fe20007824851 */
[----:B------:R-:W-:Y:S01]  /*6600*/  @!UPT UIADD3 URZ, UPT, UPT, URZ, URZ, URZ ;  /* 0x000000fffffff290 */ /* 0x000fe2000fffe0ff */
[----:B----4-:R-:W-:Y:S11]  /*6610*/  @P0 BRA `(.L_x_111) ;  /* 0x0000000000080947 */ /* 0x010ff60003800000 */
[----:B------:R-:W1:Y:S02]  /*6620*/  SYNCS.PHASECHK.TRANS64.TRYWAIT P0, [R99+URZ+0x130], R0 ;  /* 0x00013000630075a7 */ /* 0x000e6400080011ff */
[----:B-1----:R-:W-:Y:S05]  /*6630*/  @!P0 BRA `(.L_x_112) ;  /* 0x0000004000148947 */ /* 0x002fea0003800000 */
.L_x_111:
[----:B------:R-:W-:Y:S05]  /*6640*/  @!P1 BRA `(.L_x_113) ;  /* 0x0000000000409947 */ /* 0x000fea0003800000 */
[----:B------:R-:W4:Y:S01]  /*6650*/  LDCU.64 UR8, c[0x4][0x70] ;  /* 0x01000e00ff0877ac */ /* 0x000f220008000a00 */
[----:B------:R-:W-:Y:S01]  /*6660*/  MOV R3, 0x0 ;  /* 0x0000000000037802 */ /* 0x000fe20000000f00 */
[----:B------:R-:W-:Y:S02]  /*6670*/  HFMA2 R12, -RZ, RZ, 0, 5.9604644775390625e-08 ;  /* 0x00000001ff0c7431 */ /* 0x000fe400000001ff */
[----:B------:R-:W-:Y:S02]  /*6680*/  IMAD.MOV.U32 R8, RZ, RZ, 0x192 ;  /* 0x00000192ff087424 */ /* 0x000fe400078e00ff */
[----:B------:R-:W-:Y:S01]  /*6690*/  IMAD.MOV.U32 R13, RZ, RZ, RZ ;  /* 0x000000ffff0d7224 */ /* 0x000fe200078e00ff */
[----:B------:R-:W5:Y:S01]  /*66a0*/  LDCU.64 UR6, c[0x4][0x78] ;  /* 0x01000f00ff0677ac */ /* 0x000f620008000a00 */
[----:B------:R-:W1:Y:S01]  /*66b0*/  LDC.64 R2, c[0x4][R3] ;  /* 0x0100000003027b82 */ /* 0x000e620000000a00 */
[----:B------:R-:W2:Y:S01]  /*66c0*/  LDCU.64 UR4, c[0x4][0x10] ;  /* 0x01000200ff0477ac */ /* 0x000ea20008000a00 */
[----:B----4-:R-:W-:Y:S01]  /*66d0*/  MOV R5, UR9 ;  /* 0x0000000900057c02 */ /* 0x010fe20008000f00 */
[----:B------:R-:W-:Y:S01]  /*66e0*/  IMAD.U32 R4, RZ, RZ, UR8 ;  /* 0x00000008ff047e24 */ /* 0x000fe2000f8e00ff */
[----:B-----5:R-:W-:Y:S01]  /*66f0*/  MOV R7, UR7 ;  /* 0x0000000700077c02 */ /* 0x020fe20008000f00 */
[----:B------:R-:W-:Y:S01]  /*6700*/  IMAD.U32 R6, RZ, RZ, UR6 ;  /* 0x00000006ff067e24 */ /* 0x000fe2000f8e00ff */
[----:B--2---:R-:W-:Y:S01]  /*6710*/  MOV R11, UR5 ;  /* 0x00000005000b7c02 */ /* 0x004fe20008000f00 */
[----:B------:R-:W-:Y:S02]  /*6720*/  IMAD.U32 R10, RZ, RZ, UR4 ;  /* 0x00000004ff0a7e24 */ /* 0x000fe4000f8e00ff */
[----:B------:R-:W-:Y:S07]  /*6730*/  LEPC R20, `(.L_x_113) ;  /* 0x000000001014794e */ /* 0x000fee0000000000 */
[----:B-1-3--:R-:W-:Y:S05]  /*6740*/  CALL.ABS.NOINC R2 ;  /* 0x0000000002007343 */ /* 0x00afea0003c00000 */
.L_x_113:
[----:B------:R-:W-:Y:S05]  /*6750*/  WARPSYNC.ALL ;  /* 0x0000000000007948 */ /* 0x000fea0003800000 */
[----:B------:R-:W-:Y:S01]  /*6760*/  R2UR UR4, R39 ;  /* 0x00000000270472ca */ /* 0x000fe200000e0000 */
[--C-:B------:R-:W-:Y:S01]  /*6770*/  HADD2.F32 R40, -RZ, R48.reuse.H0_H0 ;  /* 0x20000030ff287230 */ /* 0x100fe20000004100 */
[----:B------:R-:W-:Y:S01]  /*6780*/  ISETP.NE.AND P0, PT, R95, RZ, PT ;  /* 0x000000ff5f00720c */ /* 0x000fe20003f05270 */
[----:B------:R-:W-:Y:S01]  /*6790*/  HADD2.F32 R43, -RZ, R48.H1_H1 ;  /* 0x30000030ff2b7230 */ /* 0x000fe20000004100 */
[----:B------:R-:W-:Y:S01]  /*67a0*/  BSSY.RECONVERGENT B0, `(.L_x_114) ;  /* 0x0000086000007945 */ /* 0x000fe20003800200 */
[----:B------:R-:W-:Y:S02]  /*67b0*/  HADD2.F32 R42, -RZ, R49.H0_H0 ;  /* 0x20000031ff2a7230 */ /* 0x000fe40000004100 */
[----:B------:R-:W-:Y:S02]  /*67c0*/  HADD2.F32 R45, -RZ, R51.H0_H0 ;  /* 0x20000033ff2d7230 */ /* 0x000fe40000004100 */
[----:B------:R-:W-:Y:S04]  /*67d0*/  HADD2.F32 R44, -RZ, R75.H1_H1 ;  /* 0x3000004bff2c7230 */ /* 0x000fe80000004100 */
[----:B------:R-:W1:Y:S02]  /*67e0*/  LDTM.x32 R4, tmem[UR4] ;  /* 0x00000004000479ee */ /* 0x000e6400082c0000 */
[C---:B-1-3--:R-:W-:Y:S01]  /*67f0*/  FMUL R0, R38.reuse, R4 ;  /* 0x0000000426007220 */ /* 0x04afe20000400000 */
[C---:B------:R-:W-:Y:S01]  /*6800*/  FMUL R2, R38.reuse, R5 ;  /* 0x0000000526027220 */ /* 0x040fe20000400000 */
[C---:B------:R-:W-:Y:S01]  /*6810*/  FMUL R3, R38.reuse, R6 ;  /* 0x0000000626037220 */ /* 0x040fe20000400000 */
[C---:B------:R-:W-:Y:S01]  /*6820*/  FMUL R7, R38.reuse, R7 ;  /* 0x0000000726077220 */ /* 0x040fe20000400000 */
[C---:B------:R-:W-:Y:S01]  /*6830*/  FFMA R0, R41.reuse, R40, R0 ;  /* 0x0000002829007223 */ /* 0x040fe20000000000 */
[----:B------:R-:W-:Y:S02]  /*6840*/  HADD2.F32 R40, -RZ, R49.H1_H1 ;  /* 0x30000031ff287230 */ /* 0x000fe40000004100 */
[C---:B------:R-:W-:Y:S01]  /*6850*/  FFMA R2, R41.reuse, R43, R2 ;  /* 0x0000002b29027223 */ /* 0x040fe20000000002 */
[C---:B------:R-:W-:Y:S01]  /*6860*/  FFMA R3, R41.reuse, R42, R3 ;  /* 0x0000002a29037223 */ /* 0x040fe20000000003 */
[--C-:B------:R-:W-:Y:S02]  /*6870*/  HADD2.F32 R43, -RZ, R50.reuse.H0_H0 ;  /* 0x20000032ff2b7230 */ /* 0x100fe40000004100 */
[----:B------:R-:W-:Y:S01]  /*6880*/  FMUL R4, R38, R8 ;  /* 0x0000000826047220 */ /* 0x000fe20000400000 */
[----:B------:R-:W-:Y:S01]  /*6890*/  HADD2.F32 R42, -RZ, R50.H1_H1 ;  /* 0x30000032ff2a7230 */ /* 0x000fe20000004100 */
[----:B------:R-:W-:Y:S01]  /*68a0*/  F2FP.F16.F32.PACK_AB R52, R2, R0 ;  /* 0x000000000234723e */ /* 0x000fe200000000ff */
[C---:B------:R-:W-:Y:S01]  /*68b0*/  FFMA R7, R41.reuse, R40, R7 ;  /* 0x0000002829077223 */ /* 0x040fe20000000007 */
[----:B------:R-:W-:Y:S01]  /*68c0*/  FFMA R4, R41, R43, R4 ;  /* 0x0000002b29047223 */ /* 0x000fe20000000004 */
[C---:B------:R-:W-:Y:S01]  /*68d0*/  FMUL R5, R38.reuse, R9 ;  /* 0x0000000926057220 */ /* 0x040fe20000400000 */
[C---:B------:R-:W-:Y:S01]  /*68e0*/  FMUL R6, R38.reuse, R10 ;  /* 0x0000000a26067220 */ /* 0x040fe20000400000 */
[----:B------:R-:W-:Y:S01]  /*68f0*/  HADD2.F32 R40, -RZ, R51.H1_H1 ;  /* 0x30000033ff287230 */ /* 0x000fe20000004100 */
[----:B------:R-:W-:Y:S01]  /*6900*/  F2FP.F16.F32.PACK_AB R53, R7, R3 ;  /* 0x000000030735723e */ /* 0x000fe200000000ff */
[C---:B------:R-:W-:Y:S01]  /*6910*/  FFMA R5, R41.reuse, R42, R5 ;  /* 0x0000002a29057223 */ /* 0x040fe20000000005 */
[----:B------:R-:W-:Y:S01]  /*6920*/  FFMA R6, R41, R45, R6 ;  /* 0x0000002d29067223 */ /* 0x000fe20000000006 */
[C---:B------:R-:W-:Y:S01]  /*6930*/  FMUL R11, R38.reuse, R11 ;  /* 0x0000000b260b7220 */ /* 0x040fe20000400000 */
[--C-:B------:R-:W-:Y:S02]  /*6940*/  HADD2.F32 R43, -RZ, R56.reuse.H0_H0 ;  /* 0x20000038ff2b7230 */ /* 0x100fe40000004100 */
[C---:B------:R-:W-:Y:S01]  /*6950*/  FMUL R8, R38.reuse, R12 ;  /* 0x0000000c26087220 */ /* 0x040fe20000400000 */
[----:B------:R-:W-:Y:S01]  /*6960*/  F2FP.F16.F32.PACK_AB R54, R5, R4 ;  /* 0x000000040536723e */ /* 0x000fe200000000ff */
[C---:B------:R-:W-:Y:S01]  /*6970*/  FFMA R11, R41.reuse, R40, R11 ;  /* 0x00000028290b7223 */ /* 0x040fe2000000000b */
[----:B------:R-:W-:Y:S02]  /*6980*/  HADD2.F32 R40, -RZ, R56.H1_H1 ;  /* 0x30000038ff287230 */ /* 0x000fe40000004100 */
[----:B------:R-:W-:Y:S01]  /*6990*/  FFMA R8, R41, R43, R8 ;  /* 0x0000002b29087223 */ /* 0x000fe20000000008 */
[C---:B------:R-:W-:Y:S01]  /*69a0*/  FMUL R9, R38.reuse, R13 ;  /* 0x0000000d26097220 */ /* 0x040fe20000400000 */
[--C-:B------:R-:W-:Y:S01]  /*69b0*/  HADD2.F32 R45, -RZ, R57.reuse.H0_H0 ;  /* 0x20000039ff2d7230 */ /* 0x100fe20000004100 */
[----:B------:R-:W-:Y:S01]  /*69c0*/  F2FP.F16.F32.PACK_AB R55, R11, R6 ;  /* 0x000000060b37723e */ /* 0x000fe200000000ff */
[C---:B------:R-:W-:Y:S01]  /*69d0*/  FMUL R10, R38.reuse, R14 ;  /* 0x0000000e260a7220 */ /* 0x040fe20000400000 */
[----:B------:R-:W-:Y:S02]  /*69e0*/  HADD2.F32 R42, -RZ, R57.H1_H1 ;  /* 0x30000039ff2a7230 */ /* 0x000fe40000004100 */
[C---:B------:R-:W-:Y:S01]  /*69f0*/  FFMA R9, R41.reuse, R40, R9 ;  /* 0x0000002829097223 */ /* 0x040fe20000000009 */
[C---:B------:R-:W-:Y:S01]  /*6a00*/  FMUL R15, R38.reuse, R15 ;  /* 0x0000000f260f7220 */ /* 0x040fe20000400000 */
[----:B------:R1:W-:Y:S01]  /*6a10*/  STS.128 [R93], R52 ;  /* 0x000000345d007388 */ /* 0x0003e20000000c00 */
[----:B------:R-:W-:Y:S01]  /*6a20*/  FFMA R10, R41, R45, R10 ;  /* 0x0000002d290a7223 */ /* 0x000fe2000000000a */
[--C-:B------:R-:W-:Y:S01]  /*6a30*/  HADD2.F32 R40, -RZ, R58.reuse.H0_H0 ;  /* 0x2000003aff287230 */ /* 0x100fe20000004100 */
[----:B------:R-:W-:Y:S01]  /*6a40*/  F2FP.F16.F32.PACK_AB R68, R9, R8 ;  /* 0x000000080944723e */ /* 0x000fe200000000ff */
[----:B------:R-:W-:Y:S01]  /*6a50*/  FFMA R15, R41, R42, R15 ;  /* 0x0000002a290f7223 */ /* 0x000fe2000000000f */
[C---:B------:R-:W-:Y:S01]  /*6a60*/  FMUL R12, R38.reuse, R16 ;  /* 0x00000010260c7220 */ /* 0x040fe20000400000 */
[----:B------:R-:W-:Y:S02]  /*6a70*/  HADD2.F32 R42, -RZ, R58.H1_H1 ;  /* 0x3000003aff2a7230 */ /* 0x000fe40000004100 */
[C---:B------:R-:W-:Y:S01]  /*6a80*/  FMUL R13, R38.reuse, R17 ;  /* 0x00000011260d7220 */ /* 0x040fe20000400000 */
[--C-:B------:R-:W-:Y:S01]  /*6a90*/  HADD2.F32 R43, -RZ, R59.reuse.H0_H0 ;  /* 0x2000003bff2b7230 */ /* 0x100fe20000004100 */
[----:B------:R-:W-:Y:S01]  /*6aa0*/  F2FP.F16.F32.PACK_AB R69, R15, R10 ;  /* 0x0000000a0f45723e */ /* 0x000fe200000000ff */
[C---:B------:R-:W-:Y:S01]  /*6ab0*/  FFMA R12, R41.reuse, R40, R12 ;  /* 0x00000028290c7223 */ /* 0x040fe2000000000c */
[C---:B------:R-:W-:Y:S01]  /*6ac0*/  FFMA R13, R41.reuse, R42, R13 ;  /* 0x0000002a290d7223 */ /* 0x040fe2000000000d */
[C---:B------:R-:W-:Y:S01]  /*6ad0*/  FMUL R14, R38.reuse, R18 ;  /* 0x00000012260e7220 */ /* 0x040fe20000400000 */
[----:B------:R-:W-:Y:S02]  /*6ae0*/  HADD2.F32 R40, -RZ, R59.H1_H1 ;  /* 0x3000003bff287230 */ /* 0x000fe40000004100 */
[C---:B------:R-:W-:Y:S01]  /*6af0*/  FMUL R19, R38.reuse, R19 ;  /* 0x0000001326137220 */ /* 0x040fe20000400000 */
[C---:B------:R-:W-:Y:S01]  /*6b00*/  FMUL R16, R38.reuse, R20 ;  /* 0x0000001426107220 */ /* 0x040fe20000400000 */
[C---:B------:R-:W-:Y:S01]  /*6b10*/  FFMA R14, R41.reuse, R43, R14 ;  /* 0x0000002b290e7223 */ /* 0x040fe2000000000e */
[--C-:B------:R-:W-:Y:S02]  /*6b20*/  HADD2.F32 R43, -RZ, R64.reuse.H0_H0 ;  /* 0x20000040ff2b7230 */ /* 0x100fe40000004100 */
[C---:B------:R-:W-:Y:S01]  /*6b30*/  FFMA R19, R41.reuse, R40, R19 ;  /* 0x0000002829137223 */ /* 0x040fe20000000013 */
[----:B------:R-:W-:Y:S02]  /*6b40*/  HADD2.F32 R42, -RZ, R64.H1_H1 ;  /* 0x30000040ff2a7230 */ /* 0x000fe40000004100 */
[C---:B------:R-:W-:Y:S01]  /*6b50*/  FMUL R17, R38.reuse, R21 ;  /* 0x0000001526117220 */ /* 0x040fe20000400000 */
[--C-:B------:R-:W-:Y:S02]  /*6b60*/  HADD2.F32 R45, -RZ, R65.reuse.H0_H0 ;  /* 0x20000041ff2d7230 */ /* 0x100fe40000004100 */
[C---:B------:R-:W-:Y:S01]  /*6b70*/  FMUL R18, R38.reuse, R22 ;  /* 0x0000001626127220 */ /* 0x040fe20000400000 */
[----:B------:R-:W-:Y:S02]  /*6b80*/  HADD2.F32 R40, -RZ, R65.H1_H1 ;  /* 0x30000041ff287230 */ /* 0x000fe40000004100 */
[C---:B------:R-:W-:Y:S01]  /*6b90*/  FMUL R23, R38.reuse, R23 ;  /* 0x0000001726177220 */ /* 0x040fe20000400000 */
[C---:B------:R-:W-:Y:S01]  /*6ba0*/  FFMA R16, R41.reuse, R43, R16 ;  /* 0x0000002b29107223 */ /* 0x040fe20000000010 */
[C---:B------:R-:W-:Y:S01]  /*6bb0*/  FFMA R17, R41.reuse, R42, R17 ;  /* 0x0000002a29117223 */ /* 0x040fe20000000011 */
[C---:B------:R-:W-:Y:S01]  /*6bc0*/  FFMA R18, R41.reuse, R45, R18 ;  /* 0x0000002d29127223 */ /* 0x040fe20000000012 */
[C---:B------:R-:W-:Y:S01]  /*6bd0*/  FFMA R23, R41.reuse, R40, R23 ;  /* 0x0000002829177223 */ /* 0x040fe20000000017 */
[--C-:B------:R-:W-:Y:S02]  /*6be0*/  HADD2.F32 R43, -RZ, R66.reuse.H0_H0 ;  /* 0x20000042ff2b7230 */ /* 0x100fe40000004100 */
[C---:B------:R-:W-:Y:S01]  /*6bf0*/  FMUL R20, R38.reuse, R24 ;  /* 0x0000001826147220 */ /* 0x040fe20000400000 */
        /* <DEDUP_REMOVED lines=9> */
[----:B------:R-:W-:Y:S01]  /*6c90*/  FFMA R27, R41, R42, R27 ;  /* 0x0000002a291b7223 */ /* 0x000fe2000000001b */
[--C-:B------:R-:W-:Y:S02]  /*6ca0*/  HADD2.F32 R40, -RZ, R72.reuse.H0_H0 ;  /* 0x20000048ff287230 */ /* 0x100fe40000004100 */
[C---:B------:R-:W-:Y:S01]  /*6cb0*/  FMUL R24, R38.reuse, R28 ;  /* 0x0000001c26187220 */ /* 0x040fe20000400000 */
[----:B------:R-:W-:Y:S02]  /*6cc0*/  HADD2.F32 R42, -RZ, R72.H1_H1 ;  /* 0x30000048ff2a7230 */ /* 0x000fe40000004100 */
[C---:B------:R-:W-:Y:S01]  /*6cd0*/  FMUL R25, R38.reuse, R29 ;  /* 0x0000001d26197220 */ /* 0x040fe20000400000 */
[--C-:B------:R-:W-:Y:S02]  /*6ce0*/  HADD2.F32 R43, -RZ, R73.reuse.H0_H0 ;  /* 0x20000049ff2b7230 */ /* 0x100fe40000004100 */
[C---:B------:R-:W-:Y:S01]  /*6cf0*/  FMUL R26, R38.reuse, R30 ;  /* 0x0000001e261a7220 */ /* 0x040fe20000400000 */
[----:B------:R-:W-:Y:S01]  /*6d00*/  F2FP.F16.F32.PACK_AB R70, R13, R12 ;  /* 0x0000000c0d46723e */ /* 0x000fe200000000ff */
[----:B------:R-:W-:Y:S01]  /*6d10*/  FFMA R24, R41, R40, R24 ;  /* 0x0000002829187223 */ /* 0x000fe20000000018 */
[----:B------:R-:W-:Y:S01]  /*6d20*/  F2FP.F16.F32.PACK_AB R71, R19, R14 ;  /* 0x0000000e1347723e */ /* 0x000fe200000000ff */
[C---:B------:R-:W-:Y:S01]  /*6d30*/  FFMA R25, R41.reuse, R42, R25 ;  /* 0x0000002a29197223 */ /* 0x040fe20000000019 */
[C---:B------:R-:W-:Y:S01]  /*6d40*/  FFMA R26, R41.reuse, R43, R26 ;  /* 0x0000002b291a7223 */ /* 0x040fe2000000001a */
[----:B------:R-:W-:Y:S02]  /*6d50*/  HADD2.F32 R40, -RZ, R73.H1_H1 ;  /* 0x30000049ff287230 */ /* 0x000fe40000004100 */
[C---:B------:R-:W-:Y:S01]  /*6d60*/  FMUL R31, R38.reuse, R31 ;  /* 0x0000001f261f7220 */ /* 0x040fe20000400000 */
[----:B------:R1:W-:Y:S01]  /*6d70*/  STS.128 [R92+0x10], R68 ;  /* 0x000010445c007388 */ /* 0x0003e20000000c00 */
[--C-:B------:R-:W-:Y:S02]  /*6d80*/  HADD2.F32 R43, -RZ, R74.reuse.H0_H0 ;  /* 0x2000004aff2b7230 */ /* 0x100fe40000004100 */
[C---:B------:R-:W-:Y:S01]  /*6d90*/  FMUL R28, R38.reuse, R32 ;  /* 0x00000020261c7220 */ /* 0x040fe20000400000 */
[----:B------:R-:W-:Y:S02]  /*6da0*/  HADD2.F32 R42, -RZ, R74.H1_H1 ;  /* 0x3000004aff2a7230 */ /* 0x000fe40000004100 */
[C---:B------:R-:W-:Y:S01]  /*6db0*/  FMUL R29, R38.reuse, R33 ;  /* 0x00000021261d7220 */ /* 0x040fe20000400000 */
[----:B------:R-:W-:Y:S02]  /*6dc0*/  HADD2.F32 R45, -RZ, R75.H0_H0 ;  /* 0x2000004bff2d7230 */ /* 0x000fe40000004100 */
[C---:B------:R-:W-:Y:S01]  /*6dd0*/  FMUL R30, R38.reuse, R34 ;  /* 0x00000022261e7220 */ /* 0x040fe20000400000 */
[----:B------:R-:W-:Y:S01]  /*6de0*/  FFMA R31, R41, R40, R31 ;  /* 0x00000028291f7223 */ /* 0x000fe2000000001f */
[----:B------:R-:W-:Y:S01]  /*6df0*/  FMUL R35, R38, R35 ;  /* 0x0000002326237220 */ /* 0x000fe20000400000 */
[----:B------:R-:W-:Y:S01]  /*6e00*/  F2FP.F16.F32.PACK_AB R100, R17, R16 ;  /* 0x000000101164723e */ /* 0x000fe200000000ff */
[----:B------:R-:W-:Y:S01]  /*6e10*/  FFMA R28, R41, R43, R28 ;  /* 0x0000002b291c7223 */ /* 0x000fe2000000001c */
[----:B------:R-:W-:Y:S01]  /*6e20*/  F2FP.F16.F32.PACK_AB R101, R23, R18 ;  /* 0x000000121765723e */ /* 0x000fe200000000ff */
[----:B------:R-:W-:Y:S01]  /*6e30*/  FFMA R29, R41, R42, R29 ;  /* 0x0000002a291d7223 */ /* 0x000fe2000000001d */
[----:B------:R-:W-:Y:S01]  /*6e40*/  F2FP.F16.F32.PACK_AB R102, R21, R20 ;  /* 0x000000141566723e */ /* 0x000fe200000000ff */
[----:B------:R-:W-:Y:S01]  /*6e50*/  FFMA R30, R41, R45, R30 ;  /* 0x0000002d291e7223 */ /* 0x000fe2000000001e */
[----:B------:R-:W-:Y:S01]  /*6e60*/  F2FP.F16.F32.PACK_AB R103, R27, R22 ;  /* 0x000000161b67723e */ /* 0x000fe200000000ff */
[----:B------:R-:W-:Y:S01]  /*6e70*/  FFMA R35, R41, R44, R35 ;  /* 0x0000002c29237223 */ /* 0x000fe20000000023 */
[----:B------:R-:W-:Y:S02]  /*6e80*/  F2FP.F16.F32.PACK_AB R104, R25, R24 ;  /* 0x000000181968723e */ /* 0x000fe400000000ff */
[----:B------:R-:W-:Y:S01]  /*6e90*/  F2FP.F16.F32.PACK_AB R105, R31, R26 ;  /* 0x0000001a1f69723e */ /* 0x000fe200000000ff */
[----:B------:R1:W-:Y:S01]  /*6ea0*/  STS.128 [R91+0x20], R100 ;  /* 0x000020645b007388 */ /* 0x0003e20000000c00 */
[----:B------:R-:W-:Y:S02]  /*6eb0*/  F2FP.F16.F32.PACK_AB R106, R29, R28 ;  /* 0x0000001c1d6a723e */ /* 0x000fe400000000ff */
[----:B------:R-:W-:Y:S05]  /*6ec0*/  F2FP.F16.F32.PACK_AB R107, R35, R30 ;  /* 0x0000001e236b723e */ /* 0x000fea00000000ff */
[----:B------:R1:W-:Y:S01]  /*6ed0*/  STS.128 [R87+0x30], R104 ;  /* 0x0000306857007388 */ /* 0x0003e20000000c00 */
[----:B------:R-:W-:Y:S01]  /*6ee0*/  @!PT LDS RZ, [RZ] ;  /* 0x00000000fffff984 */ /* 0x000fe20000000800 */
[----:B------:R-:W-:Y:S01]  /*6ef0*/  @!PT LDS RZ, [RZ] ;  /* 0x00000000fffff984 */ /* 0x000fe20000000800 */
[----:B------:R-:W-:Y:S01]  /*6f00*/  @!PT LDS RZ, [RZ] ;  /* 0x00000000fffff984 */ /* 0x000fe20000000800 */
[----:B------:R-:W-:Y:S01]  /*6f10*/  @!PT LDS RZ, [RZ] ;  /* 0x00000000fffff984 */ /* 0x000fe20000000800 */
[----:B------:R3:W-:Y:S07]  /*6f20*/  MEMBAR.ALL.CTA ;  /* 0x0000000000007992 */ /* 0x0007ee0000008000 */
[----:B---3--:R-:W3:Y:S02]  /*6f30*/  FENCE.VIEW.ASYNC.S ;  /* 0x00000000000073c6 */ /* 0x008ee40000000000 */
[----:B---3--:R-:W-:Y:S06]  /*6f40*/  BAR.SYNC.DEFER_BLOCKING 0x1, 0x80 ;  /* 0x0042000000007b1d */ /* 0x008fec0000010000 */
[----:B------:R-:W-:Y:S05]  /*6f50*/  @P0 BRA `(.L_x_115) ;  /* 0x0000000000280947 */ /* 0x000fea0003800000 */
[----:B------:R-:W3:Y:S01]  /*6f60*/  LDCU.64 UR6, c[0x0][0x348] ;  /* 0x00006900ff0677ac */ /* 0x000ee20008000a00 */
[----:B------:R-:W-:Y:S01]  /*6f70*/  UIADD3 UR4, UPT, UPT, UR44, 0x200, URZ ;  /* 0x000002002c047890 */ /* 0x000fe2000fffe0ff */
[----:B------:R-:W-:Y:S05]  /*6f80*/  UMOV UR51, UR36 ;  /* 0x0000002400337c82 */ /* 0x000fea0008000000 */
[----:B------:R-:W-:Y:S04]  /*6f90*/  MOV R84, UR4 ;  /* 0x0000000400547c02 */ /* 0x000fe80008000f00 */
[----:B------:R-:W-:Y:S01]  /*6fa0*/  R2UR UR48, R84 ;  /* 0x00000000543072ca */ /* 0x000fe200000e0000 */
[----:B---3--:R-:W-:Y:S04]  /*6fb0*/  UIADD3 UR4, UP0, UPT, UR6, 0x680, URZ ;  /* 0x0000068006047890 */ /* 0x008fe8000ff1e0ff */
[----:B------:R-:W-:Y:S09]  /*6fc0*/  UIADD3.X UR5, UPT, UPT, URZ, UR7, URZ, UP0, !UPT ;  /* 0x00000007ff057290 */ /* 0x000ff200087fe4ff */
[----:B------:R3:W-:Y:S01]  /*6fd0*/  UTMASTG.3D [UR48], [UR4] ;  /* 0x00000030040073b5 */ /* 0x0007e20008010000 */
[----:B------:R0:W-:Y:S01]  /*6fe0*/  UTMACMDFLUSH ;  /* 0x00000000000079b7 */ /* 0x0001e20000000000 */
[----:B---3--:R-:W-:Y:S04]  /*6ff0*/  DEPBAR.LE SB0, 0x1 ;  /* 0x000080400000791a */ /* 0x008fe80000000000 */
.L_x_115:
[----:B------:R-:W-:Y:S05]  /*7000*/  BSYNC.RECONVERGENT B0 ;  /* 0x0000000000007941 */ /* 0x000fea0003800200 */
.L_x_114:
[----:B------:R-:W-:Y:S01]  /*7010*/  BAR.SYNC.DEFER_BLOCKING 0x1, 0x80 ;  /* 0x0042000000007b1d */ /* 0x000fe20000010000 */
[----:B------:R-:W-:Y:S01]  /*7020*/  ISETP.NE.AND P1, PT, R98, RZ, PT ;  /* 0x000000ff6200720c */ /* 0x000fe20003f25270 */
[----:B------:R-:W-:Y:S01]  /*7030*/  UISETP.NE.AND UP0, UPT, UR52, URZ, UPT ;  /* 0x000000ff3400728c */ /* 0x000fe2000bf05270 */
[----:B------:R-:W-:Y:S11]  /*7040*/  LEA R3, R46, UR44, 0x3 ;  /* 0x0000002c2e037c11 */ /* 0x000ff6000f8e18ff */
[----:B------:R-:W-:Y:S01]  /*7050*/  @P1 SHF.L.U32 R2, R90, 0x1f, RZ ;  /* 0x0000001f5a021819 */ /* 0x000fe200000006ff */
[----:B------:R-:W-:Y:S06]  /*7060*/  BRA.U !UP0, `(.L_x_116) ;  /* 0x0000000108247547 */ /* 0x000fec000b800000 */
[----:B------:R-:W-:Y:S01]  /*7070*/  IMAD.U32 R5, RZ, RZ, UR46 ;  /* 0x0000002eff057e24 */ /* 0x000fe2000f8e00ff */
[----:B------:R-:W-:Y:S01]  /*7080*/  MOV R0, UR47 ;  /* 0x0000002f00007c02 */ /* 0x000fe20008000f00 */
[----:B------:R-:W-:Y:S03]  /*7090*/  UIADD3 UR4, UPT, UPT, UR46, 0x1, URZ ;  /* 0x000000012e047890 */ /* 0x000fe6000fffe0ff */
[----:B------:R-:W-:Y:S01]  /*70a0*/  @P1 LEA R5, R5, UR44, 0x3 ;  /* 0x0000002c05051c11 */ /* 0x000fe2000f8e18ff */
[----:B------:R-:W-:Y:S04]  /*70b0*/  UISETP.NE.AND UP0, UPT, UR4, 0x4, UPT ;  /* 0x000000040400788c */ /* 0x000fe8000bf05270 */
[----:B------:R-:W-:Y:S01]  /*70c0*/  @P1 VIADD R5, R5, 0xe0 ;  /* 0x000000e005051836 */ /* 0x000fe20000000000 */
[----:B------:R-:W-:Y:S04]  /*70d0*/  USEL UR46, UR4, URZ, UP0 ;  /* 0x000000ff042e7287 */ /* 0x000fe80008000000 */
[----:B------:R-:W-:Y:S04]  /*70e0*/  @P1 PRMT R0, R0, 0x654, R5 ;  /* 0x0000065400001816 */ /* 0x000fe80000000005 */
[----:B------:R3:W-:Y:S04]  /*70f0*/  @P1 SYNCS.ARRIVE.TRANS64.RED.A1T0 RZ, [R0+URZ], RZ ;  /* 0x000000ff00ff19a7 */ /* 0x0007e800081004ff */
.L_x_116:
[----:B------:R-:W4:Y:S01]  /*7100*/  @P1 SYNCS.PHASECHK.TRANS64.TRYWAIT P0, [R3+URZ+0xc0], R2 ;  /* 0x0000c002030015a7 */ /* 0x000f2200080011ff */
[----:B------:R-:W-:Y:S01]  /*7110*/  BSSY B1, `(.L_x_117) ;  /* 0x0000016000017945 */ /* 0x000fe20003800000 */
[----:B----4-:R-:W-:Y:S03]  /*7120*/  @P1 SEL R47, RZ, 0x1, !P0 ;  /* 0x00000001ff2f1807 */ /* 0x010fe60004000000 */
[----:B------:R-:W-:Y:S05]  /*7130*/  @!P1 BRA `(.L_x_118) ;  /* 0x00000000004c9947 */ /* 0x000fea0003800000 */
[----:B------:R-:W-:Y:S01]  /*7140*/  ISETP.NE.AND P0, PT, R47, RZ, PT ;  /* 0x000000ff2f00720c */ /* 0x000fe20003f05270 */
[----:B------:R-:W-:Y:S01]  /*7150*/  BSSY B0, `(.L_x_119) ;  /* 0x000000b000007945 */ /* 0x000fe20003800000 */
[----:B------:R-:W-:Y:S11]  /*7160*/  ISETP.NE.AND P1, PT, R60, RZ, PT ;  /* 0x000000ff3c00720c */ /* 0x000ff60003f25270 */
[----:B------:R-:W-:Y:S02]  /*7170*/  @!UPT UIADD3 URZ, UPT, UPT, URZ, URZ, URZ ;  /* 0x000000fffffff290 */ /* 0x000fe4000fffe0ff */
[C---:B------:R-:W-:Y:S01]  /*7180*/  @P1 IMAD R6, R46.reuse, 0x2000, R93 ;  /* 0x000020002e061824 */ /* 0x040fe200078e025d */
[C---:B------:R-:W-:Y:S01]  /*7190*/  @P1 LEA R4, R46.reuse, R91, 0xd ;  /* 0x0000005b2e041211 */ /* 0x040fe200078e68ff */
[C---:B------:R-:W-:Y:S02]  /*71a0*/  @P1 IMAD R5, R46.reuse, 0x2000, R92 ;  /* 0x000020002e051824 */ /* 0x040fe400078e025c */
[----:B------:R-:W-:Y:S01]  /*71b0*/  @P1 IMAD R2, R46, 0x2000, R87 ;  /* 0x000020002e021824 */ /* 0x000fe200078e0257 */
[----:B------:R-:W-:Y:S06]  /*71c0*/  @P0 BRA `(.L_x_120) ;  /* 0x00000000000c0947 */ /* 0x000fec0003800000 */
[----:B---3--:R-:W-:Y:S04]  /*71d0*/  SHF.L.U32 R0, R90, 0x1f, RZ ;  /* 0x0000001f5a007819 */ /* 0x008fe800000006ff */
[----:B------:R-:W3:Y:S02]  /*71e0*/  SYNCS.PHASECHK.TRANS64.TRYWAIT P0, [R3+URZ+0xc0], R0 ;  /* 0x0000c000030075a7 */ /* 0x000ee400080011ff */
[----:B---3--:R-:W-:Y:S05]  /*71f0*/  @!P0 BRA `(.L_x_121) ;  /* 0x0000003400388947 */ /* 0x008fea0003800000 */
.L_x_120:
[----:B------:R-:W-:Y:S05]  /*7200*/  BSYNC B0 ;  /* 0x0000000000007941 */ /* 0x000fea0003800000 */
.L_x_119:
[----:B------:R-:W-:Y:S02]  /*7210*/  ISETP.NE.AND P0, PT, R60, RZ, PT ;  /* 0x000000ff3c00720c */ /* 0x000fe40003f05270 */
[----:B------:R-:W-:Y:S11]  /*7220*/  IADD3 R46, PT, PT, R46, 0x1, RZ ;  /* 0x000000012e2e7810 */ /* 0x000ff60007ffe0ff */
[----:B------:R4:W1:Y:S04]  /*7230*/  @P0 LDS.128 R48, [R6] ;  /* 0x0000000006300984 */ /* 0x0008680000000c00 */
[----:B------:R4:W1:Y:S04]  /*7240*/  @P0 LDS.128 R56, [R5+0x10] ;  /* 0x0000100005380984 */ /* 0x0008680000000c00 */
[----:B------:R4:W1:Y:S04]  /*7250*/  @P0 LDS.128 R64, [R4+0x20] ;  /* 0x0000200004400984 */ /* 0x0008680000000c00 */
[----:B------:R4:W1:Y:S02]  /*7260*/  @P0 LDS.128 R72, [R2+0x30] ;  /* 0x0000300002480984 */ /* 0x0008640000000c00 */
.L_x_118:
[----:B------:R-:W-:Y:S05]  /*7270*/  BSYNC B1 ;  /* 0x0000000000017941 */ /* 0x000fea0003800000 */
.L_x_117:
[----:B---3--:R-:W-:Y:S05]  /*7280*/  VIADD R0, R39, 0x20 ;  /* 0x0000002027007836 */ /* 0x008fea0000000000 */
[----:B------:R-:W-:Y:S04]  /*7290*/  SHF.R.U32.HI R0, RZ, 0x15, R0 ;  /* 0x00000015ff007819 */ /* 0x000fe80000011600 */
[----:B------:R-:W-:Y:S11]  /*72a0*/  LOP3.LUT P0, RZ, R0, 0x3, R81, 0x48, !PT ;  /* 0x0000000300ff7812 */ /* 0x000ff60007804851 */
[----:B------:R-:W-:Y:S02]  /*72b0*/  @!UPT UIADD3 URZ, UPT, UPT, URZ, URZ, URZ ;  /* 0x000000fffffff290 */ /* 0x000fe4000fffe0ff */
[----:B------:R-:W-:Y:S05]  /*72c0*/  @!P0 BRA `(.L_x_122) ;  /* 0x0000000000408947 */ /* 0x000fea0003800000 */
[----:B------:R-:W3:Y:S01]  /*72d0*/  LDCU.64 UR8, c[0x4][0x70] ;  /* 0x01000e00ff0877ac */ /* 0x000ee20008000a00 */
[----:B------:R-:W-:Y:S01]  /*72e0*/  MOV R3, 0x0 ;  /* 0x0000000000037802 */ /* 0x000fe20000000f00 */
[----:B------:R-:W-:Y:S02]  /*72f0*/  HFMA2 R12, -RZ, RZ, 0, 5.9604644775390625e-08 ;  /* 0x00000001ff0c7431 */ /* 0x000fe400000001ff */
[----:B------:R-:W-:Y:S02]  /*7300*/  IMAD.MOV.U32 R8, RZ, RZ, 0x192 ;  /* 0x00000192ff087424 */ /* 0x000fe400078e00ff */
[----:B------:R-:W-:Y:S01]  /*7310*/  IMAD.MOV.U32 R13, RZ, RZ, RZ ;  /* 0x000000ffff0d7224 */ /* 0x000fe200078e00ff */
[----:B------:R-:W5:Y:S01]  /*7320*/  LDCU.64 UR6, c[0x4][0x78] ;  /* 0x01000f00ff0677ac */ /* 0x000f620008000a00 */
[----:B----4-:R-:W4:Y:S01]  /*7330*/  LDC.64 R2, c[0x4][R3] ;  /* 0x0100000003027b82 */ /* 0x010f220000000a00 */
[----:B------:R-:W2:Y:S01]  /*7340*/  LDCU.64 UR4, c[0x4][0x10] ;  /* 0x01000200ff0477ac */ /* 0x000ea20008000a00 */
[----:B---3--:R-:W-:Y:S01]  /*7350*/  MOV R5, UR9 ;  /* 0x0000000900057c02 */ /* 0x008fe20008000f00 */
[----:B------:R-:W-:Y:S01]  /*7360*/  IMAD.U32 R4, RZ, RZ, UR8 ;  /* 0x00000008ff047e24 */ /* 0x000fe2000f8e00ff */
[----:B-----5:R-:W-:Y:S01]  /*7370*/  MOV R7, UR7 ;  /* 0x0000000700077c02 */ /* 0x020fe20008000f00 */
[----:B------:R-:W-:Y:S01]  /*7380*/  IMAD.U32 R6, RZ, RZ, UR6 ;  /* 0x00000006ff067e24 */ /* 0x000fe2000f8e00ff */
[----:B--2---:R-:W-:Y:S01]  /*7390*/  MOV R11, UR5 ;  /* 0x00000005000b7c02 */ /* 0x004fe20008000f00 */
[----:B------:R-:W-:Y:S02]  /*73a0*/  IMAD.U32 R10, RZ, RZ, UR4 ;  /* 0x00000004ff0a7e24 */ /* 0x000fe4000f8e00ff */
[----:B------:R-:W-:Y:S07]  /*73b0*/  LEPC R20, `(.L_x_122) ;  /* 0x000000001014794e */ /* 0x000fee0000000000 */
[----:B-1--4-:R-:W-:Y:S05]  /*73c0*/  CALL.ABS.NOINC R2 ;  /* 0x0000000002007343 */ /* 0x012fea0003c00000 */
.L_x_122:
[----:B------:R-:W-:Y:S05]  /*73d0*/  WARPSYNC.ALL ;  /* 0x0000000000007948 */ /* 0x000fea0003800000 */
[----:B------:R-:W-:Y:S01]  /*73e0*/  R2UR UR4, R39 ;  /* 0x00000000270472ca */ /* 0x000fe200000e0000 */
[--C-:B-1----:R-:W-:Y:S01]  /*73f0*/  HADD2.F32 R40, -RZ, R48.reuse.H0_H0 ;  /* 0x20000030ff287230 */ /* 0x102fe20000004100 */
[----:B------:R-:W-:Y:S01]  /*7400*/  ISETP.NE.AND P6, PT, R98, RZ, PT ;  /* 0x000000ff6200720c */ /* 0x000fe20003fc5270 */
[----:B------:R-:W-:Y:S01]  /*7410*/  HADD2.F32 R43, -RZ, R48.H1_H1 ;  /* 0x30000030ff2b7230 */ /* 0x000fe20000004100 */
[----:B------:R-:W-:Y:S01]  /*7420*/  MOV R52, UR46 ;  /* 0x0000002e00347c02 */ /* 0x000fe20008000f00 */
[----:B------:R-:W-:Y:S01]  /*7430*/  HADD2.F32 R42, -RZ, R49.H1_H1 ;  /* 0x30000031ff2a7230 */ /* 0x000fe20000004100 */
[----:B------:R-:W-:Y:S01]  /*7440*/  MOV R61, UR47 ;  /* 0x0000002f003d7c02 */ /* 0x000fe20008000f00 */
[----:B------:R-:W-:Y:S01]  /*7450*/  HADD2.F32 R45, -RZ, R51.H0_H0 ;  /* 0x20000033ff2d7230 */ /* 0x000fe20000004100 */
[----:B------:R-:W-:Y:S01]  /*7460*/  ISETP.NE.AND P0, PT, R95, RZ, PT ;  /* 0x000000ff5f00720c */ /* 0x000fe20003f05270 */
[----:B------:R-:W-:Y:S01]  /*7470*/  HADD2.F32 R44, -RZ, R75.H1_H1 ;  /* 0x3000004bff2c7230 */ /* 0x000fe20000004100 */
[----:B------:R-:W-:Y:S01]  /*7480*/  BSSY.RECONVERGENT B0, `(.L_x_123) ;  /* 0x0000088000007945 */ /* 0x000fe20003800200 */
[----:B------:R-:W-:Y:S02]  /*7490*/  LEA R62, R46, UR44, 0x3 ;  /* 0x0000002c2e3e7c11 */ /* 0x000fe4000f8e18ff */
[----:B----4-:R-:W1:Y:S02]  /*74a0*/  LDTM.x32 R4, tmem[UR4+0x20] ;  /* 0x00002004000479ee */ /* 0x010e6400082c0000 */
[----:B------:R-:W-:Y:S02]  /*74b0*/  @P6 LEA R52, R52, UR44, 0x3 ;  /* 0x0000002c34346c11 */ /* 0x000fe4000f8e18ff */
[----:B------:R-:W-:Y:S02]  /*74c0*/  @P6 SHF.L.U32 R63, R90, 0x1f, RZ ;  /* 0x0000001f5a3f6819 */ /* 0x000fe400000006ff */
[----:B------:R-:W-:Y:S04]  /*74d0*/  @P6 IADD3 R52, PT, PT, R52, 0xe0, RZ ;  /* 0x000000e034346810 */ /* 0x000fe80007ffe0ff */
[----:B------:R-:W-:Y:S01]  /*74e0*/  @P6 PRMT R61, R61, 0x654, R52 ;  /* 0x000006543d3d6816 */ /* 0x000fe20000000034 */
[C---:B-1----:R-:W-:Y:S01]  /*74f0*/  FMUL R0, R38.reuse, R4 ;  /* 0x0000000426007220 */ /* 0x042fe20000400000 */
[C---:B------:R-:W-:Y:S01]  /*7500*/  FMUL R2, R38.reuse, R5 ;  /* 0x0000000526027220 */ /* 0x040fe20000400000 */
[C---:B------:R-:W-:Y:S01]  /*7510*/  FMUL R3, R38.reuse, R6 ;  /* 0x0000000626037220 */ /* 0x040fe20000400000 */
[C---:B------:R-:W-:Y:S01]  /*7520*/  FMUL R7, R38.reuse, R7 ;  /* 0x0000000726077220 */ /* 0x040fe20000400000 */
[C---:B------:R-:W-:Y:S01]  /*7530*/  FFMA R0, R41.reuse, R40, R0 ;  /* 0x0000002829007223 */ /* 0x040fe20000000000 */
[----:B------:R-:W-:Y:S02]  /*7540*/  HADD2.F32 R40, -RZ, R49.H0_H0 ;  /* 0x20000031ff287230 */ /* 0x000fe40000004100 */
[C---:B------:R-:W-:Y:S01]  /*7550*/  FFMA R2, R41.reuse, R43, R2 ;  /* 0x0000002b29027223 */ /* 0x040fe20000000002 */
[--C-:B------:R-:W-:Y:S02]  /*7560*/  HADD2.F32 R43, -RZ, R50.reuse.H0_H0 ;  /* 0x20000032ff2b7230 */ /* 0x100fe40000004100 */
[C---:B------:R-:W-:Y:S01]  /*7570*/  FMUL R4, R38.reuse, R8 ;  /* 0x0000000826047220 */ /* 0x040fe20000400000 */
[----:B------:R-:W-:Y:S01]  /*7580*/  FMUL R5, R38, R9 ;  /* 0x0000000926057220 */ /* 0x000fe20000400000 */
[C---:B------:R-:W-:Y:S01]  /*7590*/  FFMA R3, R41.reuse, R40, R3 ;  /* 0x0000002829037223 */ /* 0x040fe20000000003 */
[----:B------:R-:W-:Y:S01]  /*75a0*/  HADD2.F32 R40, -RZ, R50.H1_H1 ;  /* 0x30000032ff287230 */ /* 0x000fe20000004100 */
[----:B------:R-:W-:Y:S01]  /*75b0*/  F2FP.F16.F32.PACK_AB R52, R2, R0 ;  /* 0x000000000234723e */ /* 0x000fe200000000ff */
[C---:B------:R-:W-:Y:S01]  /*75c0*/  FFMA R7, R41.reuse, R42, R7 ;  /* 0x0000002a29077223 */ /* 0x040fe20000000007 */
[C---:B------:R-:W-:Y:S01]  /*75d0*/  FFMA R4, R41.reuse, R43, R4 ;  /* 0x0000002b29047223 */ /* 0x040fe20000000004 */
[C---:B------:R-:W-:Y:S01]  /*75e0*/  FMUL R6, R38.reuse, R10 ;  /* 0x0000000a26067220 */ /* 0x040fe20000400000 */
[----:B------:R-:W-:Y:S02]  /*75f0*/  HADD2.F32 R42, -RZ, R51.H1_H1 ;  /* 0x30000033ff2a7230 */ /* 0x000fe40000004100 */
[----:B------:R-:W-:Y:S01]  /*7600*/  FFMA R5, R41, R40, R5 ;  /* 0x0000002829057223 */ /* 0x000fe20000000005 */
[----:B------:R-:W-:Y:S01]  /*7610*/  F2FP.F16.F32.PACK_AB R53, R7, R3 ;  /* 0x000000030735723e */ /* 0x000fe200000000ff */
[----:B------:R-:W-:Y:S01]  /*7620*/  FFMA R6, R41, R45, R6 ;  /* 0x0000002d29067223 */ /* 0x000fe20000000006 */
[C---:B------:R-:W-:Y:S01]  /*7630*/  FMUL R11, R38.reuse, R11 ;  /* 0x0000000b260b7220 */ /* 0x040fe20000400000 */
[--C-:B------:R-:W-:Y:S01]  /*7640*/  HADD2.F32 R40, -RZ, R56.reuse.H0_H0 ;  /* 0x20000038ff287230 */ /* 0x100fe20000004100 */
[----:B------:R-:W-:Y:S01]  /*7650*/  F2FP.F16.F32.PACK_AB R54, R5, R4 ;  /* 0x000000040536723e */ /* 0x000fe200000000ff */
[C---:B------:R-:W-:Y:S01]  /*7660*/  FMUL R8, R38.reuse, R12 ;  /* 0x0000000c26087220 */ /* 0x040fe20000400000 */
[C---:B------:R-:W-:Y:S01]  /*7670*/  FFMA R11, R41.reuse, R42, R11 ;  /* 0x0000002a290b7223 */ /* 0x040fe2000000000b */
[----:B------:R-:W-:Y:S02]  /*7680*/  HADD2.F32 R42, -RZ, R56.H1_H1 ;  /* 0x30000038ff2a7230 */ /* 0x000fe40000004100 */
[C---:B------:R-:W-:Y:S01]  /*7690*/  FMUL R9, R38.reuse, R13 ;  /* 0x0000000d26097220 */ /* 0x040fe20000400000 */
[--C-:B------:R-:W-:Y:S02]  /*76a0*/  HADD2.F32 R43, -RZ, R57.reuse.H0_H0 ;  /* 0x20000039ff2b7230 */ /* 0x100fe40000004100 */
[----:B------:R-:W-:Y:S01]  /*76b0*/  FFMA R8, R41, R40, R8 ;  /* 0x0000002829087223 */ /* 0x000fe20000000008 */
[----:B------:R-:W-:Y:S01]  /*76c0*/  F2FP.F16.F32.PACK_AB R55, R11, R6 ;  /* 0x000000060b37723e */ /* 0x000fe200000000ff */
[----:B------:R-:W-:Y:S01]  /*76d0*/  FFMA R9, R41, R42, R9 ;  /* 0x0000002a29097223 */ /* 0x000fe20000000009 */
[C---:B------:R-:W-:Y:S01]  /*76e0*/  FMUL R10, R38.reuse, R14 ;  /* 0x0000000e260a7220 */ /* 0x040fe20000400000 */
[----:B------:R-:W-:Y:S02]  /*76f0*/  HADD2.F32 R40, -RZ, R57.H1_H1 ;  /* 0x30000039ff287230 */ /* 0x000fe40000004100 */
[C---:B------:R-:W-:Y:S01]  /*7700*/  FMUL R15, R38.reuse, R15 ;  /* 0x0000000f260f7220 */ /* 0x040fe20000400000 */
[----:B------:R1:W-:Y:S01]  /*7710*/  STS.128 [R93+0x2000], R52 ;  /* 0x002000345d007388 */ /* 0x0003e20000000c00 */
[----:B------:R-:W-:Y:S01]  /*7720*/  F2FP.F16.F32.PACK_AB R68, R9, R8 ;  /* 0x000000080944723e */ /* 0x000fe200000000ff */
[C---:B------:R-:W-:Y:S01]  /*7730*/  FFMA R10, R41.reuse, R43, R10 ;  /* 0x0000002b290a7223 */ /* 0x040fe2000000000a */
[--C-:B------:R-:W-:Y:S02]  /*7740*/  HADD2.F32 R43, -RZ, R58.reuse.H0_H0 ;  /* 0x2000003aff2b7230 */ /* 0x100fe40000004100 */
        /* <DEDUP_REMOVED lines=11> */
[--C-:B------:R-:W-:Y:S02]  /*7800*/  HADD2.F32 R43, -RZ, R64.reuse.H0_H0 ;  /* 0x20000040ff2b7230 */ /* 0x100fe40000004100 */
[C---:B------:R-:W-:Y:S01]  /*7810*/  FFMA R14, R41.reuse, R45, R14 ;  /* 0x0000002d290e7223 */ /* 0x040fe2000000000e */
[C---:B------:R-:W-:Y:S01]  /*7820*/  FMUL R16, R38.reuse, R20 ;  /* 0x0000001426107220 */ /* 0x040fe20000400000 */
        /* <DEDUP_REMOVED lines=17> */
[C---:B------:R-:W-:Y:S01]  /*7940*/  FFMA R20, R41.reuse, R40, R20 ;  /* 0x0000002829147223 */ /* 0x040fe20000000014 */
[C---:B------:R-:W-:Y:S01]  /*7950*/  FFMA R21, R41.reuse, R42, R21 ;  /* 0x0000002a29157223 */ /* 0x040fe20000000015 */
[----:B------:R-:W-:Y:S02]  /*7960*/  HADD2.F32 R40, -RZ, R67.H1_H1 ;  /* 0x30000043ff287230 */ /* 0x000fe40000004100 */
[----:B------:R-:W-:Y:S01]  /*7970*/  FFMA R22, R41, R43, R22 ;  /* 0x0000002b29167223 */ /* 0x000fe20000000016 */
[C---:B------:R-:W-:Y:S01]  /*7980*/  FMUL R27, R38.reuse, R27 ;  /* 0x0000001b261b7220 */ /* 0x040fe20000400000 */
[--C-:B------:R-:W-:Y:S02]  /*7990*/  HADD2.F32 R43, -RZ, R72.reuse.H0_H0 ;  /* 0x20000048ff2b7230 */ /* 0x100fe40000004100 */
[C---:B------:R-:W-:Y:S01]  /*79a0*/  FMUL R24, R38.reuse, R28 ;  /* 0x0000001c26187220 */ /* 0x040fe20000400000 */
[----:B------:R-:W-:Y:S02]  /*79b0*/  HADD2.F32 R42, -RZ, R72.H1_H1 ;  /* 0x30000048ff2a7230 */ /* 0x000fe40000004100 */
[C---:B------:R-:W-:Y:S01]  /*79c0*/  FMUL R25, R38.reuse, R29 ;  /* 0x0000001d26197220 */ /* 0x040fe20000400000 */
[--C-:B------:R-:W-:Y:S01]  /*79d0*/  HADD2.F32 R45, -RZ, R73.reuse.H0_H0 ;  /* 0x20000049ff2d7230 */ /* 0x100fe20000004100 */
[----:B------:R-:W-:Y:S01]  /*79e0*/  F2FP.F16.F32.PACK_AB R70, R13, R12 ;  /* 0x0000000c0d46723e */ /* 0x000fe200000000ff */
[C---:B------:R-:W-:Y:S01]  /*79f0*/  FMUL R26, R38.reuse, R30 ;  /* 0x0000001e261a7220 */ /* 0x040fe20000400000 */
[----:B------:R-:W-:Y:S01]  /*7a00*/  F2FP.F16.F32.PACK_AB R71, R19, R14 ;  /* 0x0000000e1347723e */ /* 0x000fe200000000ff */
[C---:B------:R-:W-:Y:S01]  /*7a10*/  FFMA R27, R41.reuse, R40, R27 ;  /* 0x00000028291b7223 */ /* 0x040fe2000000001b */
[C---:B------:R-:W-:Y:S01]  /*7a20*/  FFMA R24, R41.reuse, R43, R24 ;  /* 0x0000002b29187223 */ /* 0x040fe20000000018 */
[----:B------:R-:W-:Y:S02]  /*7a30*/  HADD2.F32 R40, -RZ, R73.H1_H1 ;  /* 0x30000049ff287230 */ /* 0x000fe40000004100 */
[C---:B------:R-:W-:Y:S01]  /*7a40*/  FFMA R25, R41.reuse, R42, R25 ;  /* 0x0000002a29197223 */ /* 0x040fe20000000019 */
[----:B------:R1:W-:Y:S01]  /*7a50*/  STS.128 [R92+0x2010], R68 ;  /* 0x002010445c007388 */ /* 0x0003e20000000c00 */
[C---:B------:R-:W-:Y:S01]  /*7a60*/  FMUL R31, R38.reuse, R31 ;  /* 0x0000001f261f7220 */ /* 0x040fe20000400000 */
[--C-:B------:R-:W-:Y:S02]  /*7a70*/  HADD2.F32 R43, -RZ, R74.reuse.H0_H0 ;  /* 0x2000004aff2b7230 */ /* 0x100fe40000004100 */
[C---:B------:R-:W-:Y:S01]  /*7a80*/  FFMA R26, R41.reuse, R45, R26 ;  /* 0x0000002d291a7223 */ /* 0x040fe2000000001a */
        /* <DEDUP_REMOVED lines=30> */
[----:B------:R-:W-:Y:S02]  /*7c70*/  UIADD3 UR9, UPT, UPT, UR49, 0x20, URZ ;  /* 0x0000002031097890 */ /* 0x000fe4000fffe0ff */
[----:B------:R-:W-:Y:S01]  /*7c80*/  UIADD3 UR8, UPT, UPT, UR44, 0x2200, URZ ;  /* 0x000022002c087890 */ /* 0x000fe2000fffe0ff */
[----:B------:R-:W-:Y:S01]  /*7c90*/  UMOV UR10, UR50 ;  /* 0x00000032000a7c82 */ /* 0x000fe20008000000 */
[----:B------:R-:W-:Y:S01]  /*7ca0*/  UMOV UR11, UR36 ;  /* 0x00000024000b7c82 */ /* 0x000fe20008000000 */
[----:B---3--:R-:W-:Y:S04]  /*7cb0*/  UIADD3 UR4, UP0, UPT, UR6, 0x680, URZ ;  /* 0x0000068006047890 */ /* 0x008fe8000ff1e0ff */
[----:B------:R-:W-:Y:S09]  /*7cc0*/  UIADD3.X UR5, UPT, UPT, URZ, UR7, URZ, UP0, !UPT ;  /* 0x00000007ff057290 */ /* 0x000ff200087fe4ff */
[----:B------:R3:W-:Y:S01]  /*7cd0*/  UTMASTG.3D [UR8], [UR4] ;  /* 0x00000008040073b5 */ /* 0x0007e20008010000 */
[----:B------:R0:W-:Y:S01]  /*7ce0*/  UTMACMDFLUSH ;  /* 0x00000000000079b7 */ /* 0x0001e20000000000 */
[----:B---3--:R-:W-:Y:S04]  /*7cf0*/  DEPBAR.LE SB0, 0x1 ;  /* 0x000080400000791a */ /* 0x008fe80000000000 */
.L_x_124:
[----:B------:R-:W-:Y:S05]  /*7d00*/  BSYNC.RECONVERGENT B0 ;  /* 0x0000000000007941 */ /* 0x000fea0003800200 */
.L_x_123:
[----:B------:R-:W-:Y:S01]  /*7d10*/  BAR.SYNC.DEFER_BLOCKING 0x1, 0x80 ;  /* 0x0042000000007b1d */ /* 0x000fe20000010000 */
[----:B------:R-:W-:Y:S04]  /*7d20*/  UIADD3 UR4, UPT, UPT, UR46, 0x1, URZ ;  /* 0x000000012e047890 */ /* 0x000fe8000fffe0ff */
[----:B------:R-:W-:Y:S04]  /*7d30*/  UISETP.NE.AND UP0, UPT, UR4, 0x4, UPT ;  /* 0x000000040400788c */ /* 0x000fe8000bf05270 */
[----:B------:R-:W-:Y:S01]  /*7d40*/  USEL UR45, UR4, URZ, UP0 ;  /* 0x000000ff042d7287 */ /* 0x000fe20008000000 */
[----:B------:R3:W-:Y:S01]  /*7d50*/  @P6 SYNCS.ARRIVE.TRANS64.RED.A1T0 RZ, [R61+URZ], RZ ;  /* 0x000000ff3dff69a7 */ /* 0x0007e200081004ff */
[----:B------:R-:W-:Y:S01]  /*7d60*/  BSSY B1, `(.L_x_125) ;  /* 0x0000017000017945 */ /* 0x000fe20003800000 */
[----:B------:R-:W4:Y:S02]  /*7d70*/  @P6 SYNCS.PHASECHK.TRANS64.TRYWAIT P0, [R62+URZ+0xc0], R63 ;  /* 0x0000c03f3e0065a7 */ /* 0x000f2400080011ff */
[----:B----4-:R-:W-:Y:S01]  /*7d80*/  @P6 SEL R47, RZ, 0x1, !P0 ;  /* 0x00000001ff2f6807 */ /* 0x010fe20004000000 */
[----:B---3--:R-:W-:Y:S06]  /*7d90*/  @!P6 BRA `(.L_x_126) ;  /* 0x00000000004ce947 */ /* 0x008fec0003800000 */
        /* <DEDUP_REMOVED lines=9> */
[----:B------:R-:W-:Y:S04]  /*7e30*/  SHF.L.U32 R5, R90, 0x1f, RZ ;  /* 0x0000001f5a057819 */ /* 0x000fe800000006ff */
[----:B------:R-:W3:Y:S02]  /*7e40*/  SYNCS.PHASECHK.TRANS64.TRYWAIT P0, [R62+URZ+0xc0], R5 ;  /* 0x0000c0053e0075a7 */ /* 0x000ee400080011ff */
[----:B---3--:R-:W-:Y:S05]  /*7e50*/  @!P0 BRA `(.L_x_129) ;  /* 0x0000002800348947 */ /* 0x008fea0003800000 */
.L_x_128:
[----:B------:R-:W-:Y:S05]  /*7e60*/  BSYNC B0 ;  /* 0x0000000000007941 */ /* 0x000fea0003800000 */
.L_x_127:
[----:B------:R-:W-:Y:S02]  /*7e70*/  ISETP.NE.AND P0, PT, R60, RZ, PT ;  /* 0x000000ff3c00720c */ /* 0x000fe40003f05270 */
[----:B------:R-:W-:Y:S11]  /*7e80*/  IADD3 R46, PT, PT, R46, 0x1, RZ ;  /* 0x000000012e2e7810 */ /* 0x000ff60007ffe0ff */
[----:B------:R4:W1:Y:S04]  /*7e90*/  @P0 LDS.128 R48, [R4] ;  /* 0x0000000004300984 */ /* 0x0008680000000c00 */
[----:B------:R4:W1:Y:S04]  /*7ea0*/  @P0 LDS.128 R56, [R3+0x10] ;  /* 0x0000100003380984 */ /* 0x0008680000000c00 */
[----:B------:R4:W1:Y:S04]  /*7eb0*/  @P0 LDS.128 R64, [R2+0x20] ;  /* 0x0000200002400984 */ /* 0x0008680000000c00 */
[----:B------:R4:W1:Y:S02]  /*7ec0*/  @P0 LDS.128 R72, [R0+0x30] ;  /* 0x0000300000480984 */ /* 0x0008640000000c00 */
.L_x_126:
[----:B------:R-:W-:Y:S05]  /*7ed0*/  BSYNC B1 ;  /* 0x0000000000017941 */ /* 0x000fea0003800000 */
.L_x_125:
[----:B----4-:R-:W-:Y:S05]  /*7ee0*/  VIADD R0, R39, 0x40 ;  /* 0x0000004027007836 */ /* 0x010fea0000000000 */
        /* <DEDUP_REMOVED lines=9> */
[----:B------:R-:W4:Y:S01]  /*7f80*/  LDCU.64 UR6, c[0x4][0x78] ;  /* 0x01000f00ff0677ac */ /* 0x000f220008000a00 */
[----:B------:R-:W1:Y:S01]  /*7f90*/  LDC.64 R2, c[0x4][R3] ;  /* 0x0100000003027b82 */ /* 0x000e620000000a00 */
[----:B------:R-:W5:Y:S01]  /*7fa0*/  LDCU.64 UR4, c[0x4][0x10] ;  /* 0x01000200ff0477ac */ /* 0x000f620008000a00 */
[----:B---3--:R-:W-:Y:S01]  /*7fb0*/  MOV R5, UR9 ;  /* 0x0000000900057c02 */ /* 0x008fe20008000f00 */
[----:B------:R-:W-:Y:S01]  /*7fc0*/  IMAD.U32 R4, RZ, RZ, UR8 ;  /* 0x00000008ff047e24 */ /* 0x000fe2000f8e00ff */
[----:B----4-:R-:W-:Y:S01]  /*7fd0*/  MOV R7, UR7 ;  /* 0x0000000700077c02 */ /* 0x010fe20008000f00 */
[----:B------:R-:W-:Y:S01]  /*7fe0*/  IMAD.U32 R6, RZ, RZ, UR6 ;  /* 0x00000006ff067e24 */ /* 0x000fe2000f8e00ff */
[----:B-----5:R-:W-:Y:S01]  /*7ff0*/  MOV R11, UR5 ;  /* 0x00000005000b7c02 */ /* 0x020fe20008000f00 */
[----:B------:R-:W-:Y:S02]  /*8000*/  IMAD.U32 R10, RZ, RZ, UR4 ;  /* 0x00000004ff0a7e24 */ /* 0x000fe4000f8e00ff */
[----:B------:R-:W-:Y:S07]  /*8010*/  LEPC R20, `(.L_x_130) ;  /* 0x000000001014794e */ /* 0x000fee0000000000 */
[----:B-12---:R-:W-:Y:S05]  /*8020*/  CALL.ABS.NOINC R2 ;  /* 0x0000000002007343 */ /* 0x006fea0003c00000 */
.L_x_130:
        /* <DEDUP_REMOVED lines=12> */
[----:B---3--:R-:W-:Y:S02]  /*80f0*/  LEA R62, R46, UR44, 0x3 ;  /* 0x0000002c2e3e7c11 */ /* 0x008fe4000f8e18ff */
[----:B------:R-:W1:Y:S02]  /*8100*/  LDTM.x32 R4, tmem[UR4+0x40] ;  /* 0x00004004000479ee */ /* 0x000e6400082c0000 */
        /* <DEDUP_REMOVED lines=133> */
.L_x_132:
[----:B------:R-:W-:Y:S05]  /*8960*/  BSYNC.RECONVERGENT B0 ;  /* 0x0000000000007941 */ /* 0x000fea0003800200 */
.L_x_131:
        /* <DEDUP_REMOVED lines=21> */
.L_x_136:
[----:B------:R-:W-:Y:S05]  /*8ac0*/  BSYNC B0 ;  /* 0x0000000000007941 */ /* 0x000fea0003800000 */
.L_x_135:
[----:B------:R-:W-:Y:S11]  /*8ad0*/  ISETP.NE.AND P0, PT, R60, RZ, PT ;  /* 0x000000ff3c00720c */ /* 0x000ff60003f05270 */
[----:B------:R-:W-:Y:S02]  /*8ae0*/  @!UPT UIADD3 URZ, UPT, UPT, URZ, URZ, URZ ;  /* 0x000000fffffff290 */ /* 0x000fe4000fffe0ff */
[----:B------:R4:W1:Y:S04]  /*8af0*/  @P0 LDS.128 R48, [R3] ;  /* 0x0000000003300984 */ /* 0x0008680000000c00 */
[----:B------:R4:W1:Y:S04]  /*8b00*/  @P0 LDS.128 R56, [R2+0x10] ;  /* 0x0000100002380984 */ /* 0x0008680000000c00 */
[----:B------:R4:W1:Y:S04]  /*8b10*/  @P0 LDS.128 R64, [R0+0x20] ;  /* 0x0000200000400984 */ /* 0x0008680000000c00 */
[----:B------:R4:W1:Y:S02]  /*8b20*/  @P0 LDS.128 R72, [R46+0x30] ;  /* 0x000030002e480984 */ /* 0x0008640000000c00 */
.L_x_134:
[----:B------:R-:W-:Y:S05]  /*8b30*/  BSYNC B1 ;  /* 0x0000000000017941 */ /* 0x000fea0003800000 */
.L_x_133:
        /* <DEDUP_REMOVED lines=21> */
.L_x_138:
[----:B------:R-:W-:Y:S01]  /*8c90*/  ISETP.NE.AND P0, PT, R95, RZ, PT ;  /* 0x000000ff5f00720c */ /* 0x000fe20003f05270 */
[----:B------:R-:W-:Y:S05]  /*8ca0*/  WARPSYNC.ALL ;  /* 0x0000000000007948 */ /* 0x000fea0003800000 */
[----:B------:R-:W-:Y:S01]  /*8cb0*/  R2UR UR4, R39 ;  /* 0x00000000270472ca */ /* 0x000fe200000e0000 */
[--C-:B-1----:R-:W-:Y:S01]  /*8cc0*/  HADD2.F32 R40, -RZ, R48.reuse.H0_H0 ;  /* 0x20000030ff287230 */ /* 0x102fe20000004100 */
[----:B------:R-:W-:Y:S01]  /*8cd0*/  R2UR UR5, R99 ;  /* 0x00000000630572ca */ /* 0x000fe200000e0000 */
[----:B------:R-:W-:Y:S01]  /*8ce0*/  HADD2.F32 R42, -RZ, R48.H1_H1 ;  /* 0x30000030ff2a7230 */ /* 0x000fe20000004100 */
[----:B------:R-:W-:Y:S01]  /*8cf0*/  BSSY.RECONVERGENT B0, `(.L_x_139) ;  /* 0x000008a000007945 */ /* 0x000fe20003800200 */
[--C-:B------:R-:W-:Y:S02]  /*8d00*/  HADD2.F32 R43, -RZ, R49.reuse.H0_H0 ;  /* 0x20000031ff2b7230 */ /* 0x100fe40000004100 */
[----:B------:R-:W-:Y:S02]  /*8d10*/  HADD2.F32 R44, -RZ, R49.H1_H1 ;  /* 0x30000031ff2c7230 */ /* 0x000fe40000004100 */
[--C-:B------:R-:W-:Y:S02]  /*8d20*/  HADD2.F32 R45, -RZ, R50.reuse.H0_H0 ;  /* 0x20000032ff2d7230 */ /* 0x100fe40000004100 */
[----:B------:R-:W-:Y:S02]  /*8d30*/  HADD2.F32 R46, -RZ, R50.H1_H1 ;  /* 0x30000032ff2e7230 */ /* 0x000fe40000004100 */
[----:B---3--:R-:W1:Y:S01]  /*8d40*/  LDTM.x32 R4, tmem[UR4+0x60] ;  /* 0x00006004000479ee */ /* 0x008e6200082c0000 */
[----:B------:R-:W-:Y:S01]  /*8d50*/  NOP ;  /* 0x0000000000007918 */ /* 0x000fe20000000000 */
[----:B------:R-:W-:Y:S01]  /*8d60*/  UIADD3 UR4, UPT, UPT, UR5, 0x150, URZ ;  /* 0x0000015005047890 */ /* 0x000fe2000fffe0ff */
[--C-:B------:R-:W-:Y:S02]  /*8d70*/  HADD2.F32 R47, -RZ, R51.reuse.H0_H0 ;  /* 0x20000033ff2f7230 */ /* 0x100fe40000004100 */
[----:B------:R-:W-:Y:S01]  /*8d80*/  HADD2.F32 R49, -RZ, R51.H1_H1 ;  /* 0x30000033ff317230 */ /* 0x000fe20000004100 */
[----:B------:R-:W-:Y:S01]  /*8d90*/  UPRMT UR4, UR47, 0x654, UR4 ;  /* 0x000006542f047896 */ /* 0x000fe20008000004 */
[--C-:B------:R-:W-:Y:S02]  /*8da0*/  HADD2.F32 R48, -RZ, R56.reuse.H0_H0 ;  /* 0x20000038ff307230 */ /* 0x100fe40000004100 */
[----:B------:R-:W-:Y:S02]  /*8db0*/  HADD2.F32 R51, -RZ, R56.H1_H1 ;  /* 0x30000038ff337230 */ /* 0x000fe40000004100 */
[--C-:B------:R-:W-:Y:S02]  /*8dc0*/  HADD2.F32 R50, -RZ, R57.reuse.H0_H0 ;  /* 0x20000039ff327230 */ /* 0x100fe40000004100 */
[----:B------:R-:W-:Y:S02]  /*8dd0*/  HADD2.F32 R52, -RZ, R57.H1_H1 ;  /* 0x30000039ff347230 */ /* 0x000fe40000004100 */
[----:B-1----:R-:W-:Y:S01]  /*8de0*/  SYNCS.ARRIVE.TRANS64.RED.A1T0 RZ, [UR4], RZ ;  /* 0x000000ffffff79a7 */ /* 0x002fe20008100404 */
[--C-:B------:R-:W-:Y:S02]  /*8df0*/  HADD2.F32 R53, -RZ, R58.reuse.H0_H0 ;  /* 0x2000003aff357230 */ /* 0x100fe40000004100 */
[----:B------:R-:W-:Y:S02]  /*8e00*/  HADD2.F32 R54, -RZ, R58.H1_H1 ;  /* 0x3000003aff367230 */ /* 0x000fe40000004100 */
[--C-:B------:R-:W-:Y:S02]  /*8e10*/  HADD2.F32 R55, -RZ, R59.reuse.H0_H0 ;  /* 0x2000003bff377230 */ /* 0x100fe40000004100 */
[----:B------:R-:W-:Y:S02]  /*8e20*/  HADD2.F32 R56, -RZ, R59.H1_H1 ;  /* 0x3000003bff387230 */ /* 0x000fe40000004100 */
[C---:B------:R-:W-:Y:S01]  /*8e30*/  FMUL R4, R38.reuse, R4 ;  /* 0x0000000426047220 */ /* 0x040fe20000400000 */
[C---:B------:R-:W-:Y:S01]  /*8e40*/  FMUL R5, R38.reuse, R5 ;  /* 0x0000000526057220 */ /* 0x040fe20000400000 */
[C---:B------:R-:W-:Y:S01]  /*8e50*/  FMUL R6, R38.reuse, R6 ;  /* 0x0000000626067220 */ /* 0x040fe20000400000 */
[C---:B------:R-:W-:Y:S01]  /*8e60*/  FMUL R7, R38.reuse, R7 ;  /* 0x0000000726077220 */ /* 0x040fe20000400000 */
[C---:B------:R-:W-:Y:S01]  /*8e70*/  FFMA R4, R41.reuse, R40, R4 ;  /* 0x0000002829047223 */ /* 0x040fe20000000004 */
[C---:B------:R-:W-:Y:S01]  /*8e80*/  FFMA R5, R41.reuse, R42, R5 ;  /* 0x0000002a29057223 */ /* 0x040fe20000000005 */
[C---:B------:R-:W-:Y:S01]  /*8e90*/  FFMA R6, R41.reuse, R43, R6 ;  /* 0x0000002b29067223 */ /* 0x040fe20000000006 */
[----:B------:R-:W-:Y:S01]  /*8ea0*/  FFMA R7, R41, R44, R7 ;  /* 0x0000002c29077223 */ /* 0x000fe20000000007 */
[C---:B------:R-:W-:Y:S01]  /*8eb0*/  FMUL R8, R38.reuse, R8 ;  /* 0x0000000826087220 */ /* 0x040fe20000400000 */
[C---:B------:R-:W-:Y:S01]  /*8ec0*/  FMUL R9, R38.reuse, R9 ;  /* 0x0000000926097220 */ /* 0x040fe20000400000 */
[----:B------:R-:W-:Y:S01]  /*8ed0*/  F2FP.F16.F32.PACK_AB R100, R5, R4 ;  /* 0x000000040564723e */ /* 0x000fe200000000ff */
[C---:B------:R-:W-:Y:S01]  /*8ee0*/  FMUL R0, R38.reuse, R10 ;  /* 0x0000000a26007220 */ /* 0x040fe20000400000 */
[----:B------:R-:W-:Y:S01]  /*8ef0*/  F2FP.F16.F32.PACK_AB R101, R7, R6 ;  /* 0x000000060765723e */ /* 0x000fe200000000ff */
[C---:B------:R-:W-:Y:S01]  /*8f00*/  FFMA R8, R41.reuse, R45, R8 ;  /* 0x0000002d29087223 */ /* 0x040fe20000000008 */
[C---:B------:R-:W-:Y:S01]  /*8f10*/  FFMA R9, R41.reuse, R46, R9 ;  /* 0x0000002e29097223 */ /* 0x040fe20000000009 */
[----:B------:R-:W-:Y:S01]  /*8f20*/  FFMA R0, R41, R47, R0 ;  /* 0x0000002f29007223 */ /* 0x000fe20000000000 */
[C---:B------:R-:W-:Y:S01]  /*8f30*/  FMUL R2, R38.reuse, R11 ;  /* 0x0000000b26027220 */ /* 0x040fe20000400000 */
[C---:B------:R-:W-:Y:S01]  /*8f40*/  FMUL R3, R38.reuse, R12 ;  /* 0x0000000c26037220 */ /* 0x040fe20000400000 */
[C---:B------:R-:W-:Y:S01]  /*8f50*/  FMUL R10, R38.reuse, R13 ;  /* 0x0000000d260a7220 */ /* 0x040fe20000400000 */
[----:B------:R-:W-:Y:S01]  /*8f60*/  F2FP.F16.F32.PACK_AB R102, R9, R8 ;  /* 0x000000080966723e */ /* 0x000fe200000000ff */
[C---:B------:R-:W-:Y:S01]  /*8f70*/  FFMA R2, R41.reuse, R49, R2 ;  /* 0x0000003129027223 */ /* 0x040fe20000000002 */
[C---:B------:R-:W-:Y:S01]  /*8f80*/  FFMA R3, R41.reuse, R48, R3 ;  /* 0x0000003029037223 */ /* 0x040fe20000000003 */
[C---:B------:R-:W-:Y:S01]  /*8f90*/  FFMA R10, R41.reuse, R51, R10 ;  /* 0x00000033290a7223 */ /* 0x040fe2000000000a */
[C---:B------:R-:W-:Y:S01]  /*8fa0*/  FMUL R11, R38.reuse, R14 ;  /* 0x0000000e260b7220 */ /* 0x040fe20000400000 */
[C---:B------:R-:W-:Y:S01]  /*8fb0*/  FMUL R15, R38.reuse, R15 ;  /* 0x0000000f260f7220 */ /* 0x040fe20000400000 */
[C---:B------:R-:W-:Y:S01]  /*8fc0*/  FMUL R12, R38.reuse, R16 ;  /* 0x00000010260c7220 */ /* 0x040fe20000400000 */
[C---:B------:R-:W-:Y:S01]  /*8fd0*/  FMUL R13, R38.reuse, R17 ;  /* 0x00000011260d7220 */ /* 0x040fe20000400000 */
[C---:B------:R-:W-:Y:S01]  /*8fe0*/  FFMA R11, R41.reuse, R50, R11 ;  /* 0x00000032290b7223 */ /* 0x040fe2000000000b */
[C---:B------:R-:W-:Y:S01]  /*8ff0*/  FMUL R14, R38.reuse, R18 ;  /* 0x00000012260e7220 */ /* 0x040fe20000400000 */
[C---:B------:R-:W-:Y:S01]  /*9000*/  FFMA R15, R41.reuse, R52, R15 ;  /* 0x00000034290f7223 */ /* 0x040fe2000000000f */
[--C-:B------:R-:W-:Y:S02]  /*9010*/  HADD2.F32 R57, -RZ, R64.reuse.H0_H0 ;  /* 0x20000040ff397230 */ /* 0x100fe40000004100 */
[----:B------:R-:W-:Y:S01]  /*9020*/  FMUL R19, R38, R19 ;  /* 0x0000001326137220 */ /* 0x000fe20000400000 */
[----:B------:R-:W-:Y:S01]  /*9030*/  F2FP.F16.F32.PACK_AB R103, R2, R0 ;  /* 0x000000000267723e */ /* 0x000fe200000000ff */
[C---:B------:R-:W-:Y:S01]  /*9040*/  FFMA R12, R41.reuse, R53, R12 ;  /* 0x00000035290c7223 */ /* 0x040fe2000000000c */
[----:B------:R-:W-:Y:S02]  /*9050*/  HADD2.F32 R58, -RZ, R64.H1_H1 ;  /* 0x30000040ff3a7230 */ /* 0x000fe40000004100 */
[C---:B------:R-:W-:Y:S01]  /*9060*/  FMUL R16, R38.reuse, R20 ;  /* 0x0000001426107220 */ /* 0x040fe20000400000 */
[C---:B------:R-:W-:Y:S01]  /*9070*/  FFMA R13, R41.reuse, R54, R13 ;  /* 0x00000036290d7223 */ /* 0x040fe2000000000d */
[----:B------:R1:W-:Y:S01]  /*9080*/  STS.128 [R93+0x6000], R100 ;  /* 0x006000645d007388 */ /* 0x0003e20000000c00 */
[--C-:B------:R-:W-:Y:S02]  /*9090*/  HADD2.F32 R59, -RZ, R65.reuse.H0_H0 ;  /* 0x20000041ff3b7230 */ /* 0x100fe40000004100 */
[C---:B------:R-:W-:Y:S01]  /*90a0*/  FMUL R17, R38.reuse, R21 ;  /* 0x0000001526117220 */ /* 0x040fe20000400000 */
[C---:B------:R-:W-:Y:S01]  /*90b0*/  FFMA R14, R41.reuse, R55, R14 ;  /* 0x00000037290e7223 */ /* 0x040fe2000000000e */
[----:B------:R-:W-:Y:S02]  /*90c0*/  HADD2.F32 R60, -RZ, R65.H1_H1 ;  /* 0x30000041ff3c7230 */ /* 0x000fe40000004100 */
[C---:B------:R-:W-:Y:S01]  /*90d0*/  FMUL R18, R38.reuse, R22 ;  /* 0x0000001626127220 */ /* 0x040fe20000400000 */
[C---:B------:R-:W-:Y:S01]  /*90e0*/  FFMA R19, R41.reuse, R56, R19 ;  /* 0x0000003829137223 */ /* 0x040fe20000000013 */
        /* <DEDUP_REMOVED lines=13> */
[----:B------:R-:W-:Y:S01]  /*91c0*/  FMUL R27, R38, R27 ;  /* 0x0000001b261b7220 */ /* 0x000fe20000400000 */
[----:B------:R-:W-:Y:S01]  /*91d0*/  F2FP.F16.F32.PACK_AB R104, R10, R3 ;  /* 0x000000030a68723e */ /* 0x000fe200000000ff */
[----:B------:R-:W-:Y:S01]  /*91e0*/  FFMA R20, R41, R61, R20 ;  /* 0x0000003d29147223 */ /* 0x000fe20000000014 */
[----:B------:R-:W-:Y:S01]  /*91f0*/  F2FP.F16.F32.PACK_AB R105, R15, R11 ;  /* 0x0000000b0f69723e */ /* 0x000fe200000000ff */
[----:B------:R-:W-:Y:S01]  /*9200*/  HADD2.F32 R66, -RZ, R72.H1_H1 ;  /* 0x30000048ff427230 */ /* 0x000fe20000004100 */
[----:B------:R-:W-:Y:S01]  /*9210*/  F2FP.F16.F32.PACK_AB R106, R13, R12 ;  /* 0x0000000c0d6a723e */ /* 0x000fe200000000ff */
[C---:B------:R-:W-:Y:S01]  /*9220*/  FMUL R24, R38.reuse, R28 ;  /* 0x0000001c26187220 */ /* 0x040fe20000400000 */
[----:B------:R-:W-:Y:S01]  /*9230*/  F2FP.F16.F32.PACK_AB R107, R19, R14 ;  /* 0x0000000e136b723e */ /* 0x000fe200000000ff */
[C---:B------:R-:W-:Y:S01]  /*9240*/  FFMA R21, R41.reuse, R62, R21 ;  /* 0x0000003e29157223 */ /* 0x040fe20000000015 */
[--C-:B------:R-:W-:Y:S02]  /*9250*/  HADD2.F32 R67, -RZ, R73.reuse.H0_H0 ;  /* 0x20000049ff437230 */ /* 0x100fe40000004100 */
[C---:B------:R-:W-:Y:S01]  /*9260*/  FMUL R25, R38.reuse, R29 ;  /* 0x0000001d26197220 */ /* 0x040fe20000400000 */
[C---:B------:R-:W-:Y:S01]  /*9270*/  FFMA R22, R41.reuse, R63, R22 ;  /* 0x0000003f29167223 */ /* 0x040fe20000000016 */
[----:B------:R1:W-:Y:S01]  /*9280*/  STS.128 [R92+0x6010], R104 ;  /* 0x006010685c007388 */ /* 0x0003e20000000c00 */
        /* <DEDUP_REMOVED lines=48> */
.L_x_140:
[----:B------:R-:W-:Y:S05]  /*9590*/  BSYNC.RECONVERGENT B0 ;  /* 0x0000000000007941 */ /* 0x000fea0003800200 */
.L_x_139:
[----:B------:R-:W-:Y:S01]  /*95a0*/  BAR.SYNC.DEFER_BLOCKING 0x1, 0x80 ;  /* 0x0042000000007b1d */ /* 0x000fe20000010000 */
[----:B------:R-:W-:Y:S01]  /*95b0*/  UISETP.NE.AND UP0, UPT, UR52, -0x4, UPT ;  /* 0xfffffffc3400788c */ /* 0x000fe2000bf05270 */
[----:B------:R-:W-:Y:S08]  /*95c0*/  IADD3 R0, PT, PT, R36, 0x1, RZ ;  /* 0x0000000124007810 */ /* 0x000ff00007ffe0ff */
[----:B------:R-:W-:Y:S05]  /*95d0*/  BRA.U !UP0, `(.L_x_141) ;  /* 0x0000000108287547 */ /* 0x000fea000b800000 */
[----:B------:R-:W-:Y:S01]  /*95e0*/  ISETP.NE.AND P0, PT, R98, RZ, PT ;  /* 0x000000ff6200720c */ /* 0x000fe20003f05270 */
[----:B------:R-:W-:Y:S01]  /*95f0*/  IMAD.U32 R3, RZ, RZ, UR46 ;  /* 0x0000002eff037e24 */ /* 0x000fe2000f8e00ff */
[----:B------:R-:W-:Y:S01]  /*9600*/  UIADD3 UR4, UPT, UPT, UR46, 0x1, URZ ;  /* 0x000000012e047890 */ /* 0x000fe2000fffe0ff */
[----:B------:R-:W-:Y:S03]  /*9610*/  IMAD.U32 R2, RZ, RZ, UR47 ;  /* 0x0000002fff027e24 */ /* 0x000fe6000f8e00ff */
[----:B------:R-:W-:Y:S04]  /*9620*/  UISETP.NE.AND UP0, UPT, UR4, 0x4, UPT ;  /* 0x000000040400788c */ /* 0x000fe8000bf05270 */
[----:B------:R-:W-:Y:S03]  /*9630*/  USEL UR46, UR4, URZ, UP0 ;  /* 0x000000ff042e7287 */ /* 0x000fe60008000000 */
[----:B------:R-:W-:Y:S05]  /*9640*/  @P0 LEA R3, R3, UR44, 0x3 ;  /* 0x0000002c03030c11 */ /* 0x000fea000f8e18ff */
[----:B------:R-:W-:Y:S05]  /*9650*/  @P0 VIADD R3, R3, 0xe0 ;  /* 0x000000e003030836 */ /* 0x000fea0000000000 */
[----:B------:R-:W-:Y:S04]  /*9660*/  @P0 PRMT R2, R2, 0x654, R3 ;  /* 0x0000065402020816 */ /* 0x000fe80000000003 */
[----:B------:R3:W-:Y:S03]  /*9670*/  @P0 SYNCS.ARRIVE.TRANS64.RED.A1T0 RZ, [R2+URZ], RZ ;  /* 0x000000ff02ff09a7 */ /* 0x0007e600081004ff */
.L_x_141:
[----:B------:R-:W-:Y:S01]  /*9680*/  R2UR UR4, R82 ;  /* 0x00000000520472ca */ /* 0x000fe200000e0000 */
[----:B------:R-:W-:Y:S01]  /*9690*/  UISETP.NE.AND UP0, UPT, UR62, URZ, UPT ;  /* 0x000000ff3e00728c */ /* 0x000fe2000bf05270 */
[----:B------:R-:W-:Y:S01]  /*96a0*/  ISETP.NE.AND P0, PT, R86, 0x2, PT ;  /* 0x000000025600780c */ /* 0x000fe20003f05270 */
[----:B------:R-:W-:Y:S01]  /*96b0*/  UIADD3 UR20, UPT, UPT, UR37, UR63, URZ ;  /* 0x0000003f25147290 */ /* 0x000fe2000fffe0ff */
[----:B------:R-:W-:Y:S01]  /*96c0*/  ISETP.NE.AND P1, PT, R0, 0x4, PT ;  /* 0x000000040000780c */ /* 0x000fe20003f25270 */
[----:B------:R-:W-:Y:S01]  /*96d0*/  UIADD3 UR52, UPT, UPT, UR52, 0x4, URZ ;  /* 0x0000000434347890 */ /* 0x000fe2000fffe0ff */
[----:B------:R-:W-:Y:S01]  /*96e0*/  SEL R3, RZ, 0x1, P0 ;  /* 0x00000001ff037807 */ /* 0x000fe20000000000 */
[----:B------:R-:W-:Y:S01]  /*96f0*/  UMOV UR36, UR61 ;  /* 0x0000003d00247c82 */ /* 0x000fe20008000000 */
[----:B---3--:R-:W-:Y:S02]  /*9700*/  SEL R2, RZ, 0x1, P1 ;  /* 0x00000001ff027807 */ /* 0x008fe40000800000 */
[----:B------:R-:W-:Y:S02]  /*9710*/  LOP3.LUT R88, R88, R3, RZ, 0x3c, !PT ;  /* 0x0000000358587212 */ /* 0x000fe400078e3cff */
[----:B------:R-:W-:Y:S01]  /*9720*/  LOP3.LUT R89, R89, R2, RZ, 0x3c, !PT ;  /* 0x0000000259597212 */ /* 0x000fe200078e3cff */
[----:B------:R-:W-:Y:S01]  /*9730*/  UIADD3 UR16, UPT, UPT, UR38, UR4, URZ ;  /* 0x0000000426107290 */ /* 0x000fe2000fffe0ff */
[----:B------:R-:W-:Y:S02]  /*9740*/  SEL R86, R86, RZ, P0 ;  /* 0x000000ff56567207 */ /* 0x000fe40000000000 */
[----:B------:R-:W-:Y:S01]  /*9750*/  SEL R36, R0, RZ, P1 ;  /* 0x000000ff00247207 */ /* 0x000fe20000800000 */
[----:B------:R-:W-:Y:S08]  /*9760*/  BRA.U UP0, `(.L_x_142) ;  /* 0xffffffbd00dc7547 */ /* 0x000ff0000b83ffff */
[----:B------:R-:W-:-:S13]  /*9770*/  R2UR UR4, R83 ;  /* 0x00000000530472ca */ /* 0x000fda00000e0000 */
[----:B------:R-:W-:-:S09]  /*9780*/  UISETP.NE.AND UP0, UPT, UR4, URZ, UPT ;  /* 0x000000ff0400728c */ /* 0x000fd2000bf05270 */
[----:B------:R-:W-:Y:S05]  /*9790*/  BRA.U !UP0, `(.L_x_143) ;  /* 0x0000000108487547 */ /* 0x000fea000b800000 */
[----:B------:R-:W3:Y:S02]  /*97a0*/  LDCU.64 UR4, c[0x0][0x890] ;  /* 0x00011200ff0477ac */ /* 0x000ee40008000a00 */
[----:B---3--:R-:W-:-:S04]  /*97b0*/  UISETP.NE.U32.AND UP0, UPT, UR4, URZ, UPT ;  /* 0x000000ff0400728c */ /* 0x008fc8000bf05070 */
[----:B------:R-:W-:-:S09]  /*97c0*/  UISETP.NE.AND.EX UP0, UPT, UR5, URZ, UPT, UP0 ;  /* 0x000000ff0500728c */ /* 0x000fd2000bf05300 */
[----:B------:R-:W-:Y:S05]  /*97d0*/  BRA.U UP0, `(.L_x_144) ;  /* 0x00000001000c7547 */ /* 0x000fea000b800000 */
[----:B------:R-:W-:-:S13]  /*97e0*/  FSETP.NEU.AND P0, PT, R41, RZ, PT ;  /* 0x000000ff2900720b */ /* 0x000fda0003f0d000 */
[----:B------:R-:W-:Y:S05]  /*97f0*/  @!P0 EXIT ;  /* 0x000000000000894d */ /* 0x000fea0003800000 */
[----:B------:R-:W-:Y:S05]  /*9800*/  BRA `(.L_x_143) ;  /* 0x00000000002c7947 */ /* 0x000fea0003800000 */
.L_x_144:
[----:B------:R-:W-:Y:S01]  /*9810*/  ISETP.NE.AND P0, PT, R85, RZ, PT ;  /* 0x000000ff5500720c */ /* 0x000fe20003f05270 */
[----:B------:R-:W-:-:S12]  /*9820*/  BSSY.RECONVERGENT B0, `(.L_x_143) ;  /* 0x0000009000007945 */ /* 0x000fd80003800200 */
[----:B------:R-:W-:Y:S05]  /*9830*/  @P0 BRA `(.L_x_145) ;  /* 0x0000000000140947 */ /* 0x000fea0003800000 */
[----:B------:R-:W3:Y:S02]  /*9840*/  LDCU.64 UR4, c[0x0][0x888] ;  /* 0x00011100ff0477ac */ /* 0x000ee40008000a00 */
[----:B---3--:R-:W-:-:S04]  /*9850*/  ISETP.NE.U32.AND P0, PT, RZ, UR4, PT ;  /* 0x00000004ff007c0c */ /* 0x008fc8000bf05070 */
[----:B------:R-:W-:-:S13]  /*9860*/  ISETP.NE.AND.EX P0, PT, RZ, UR5, PT, P0 ;  /* 0x00000005ff007c0c */ /* 0x000fda000bf05300 */
[----:B------:R-:W-:Y:S05]  /*9870*/  @!P0 EXIT ;  /* 0x000000000000894d */ /* 0x000fea0003800000 */
[----:B------:R-:W-:Y:S05]  /*9880*/  BRA `(.L_x_146) ;  /* 0x0000000000087947 */ /* 0x000fea0003800000 */
.L_x_145:
[----:B------:R-:W-:-:S13]  /*9890*/  FSETP.NEU.AND P0, PT, R41, RZ, PT ;  /* 0x000000ff2900720b */ /* 0x000fda0003f0d000 */
[----:B------:R-:W-:Y:S05]  /*98a0*/  @!P0 EXIT ;  /* 0x000000000000894d */ /* 0x000fea0003800000 */
.L_x_146:
[----:B------:R-:W-:Y:S05]  /*98b0*/  BSYNC.RECONVERGENT B0 ;  /* 0x0000000000007941 */ /* 0x000fea0003800200 */
.L_x_143:
[----:B------:R-:W-:Y:S01]  /*98c0*/  ULEA UR4, UR46, UR44, 0x3 ;  /* 0x0000002c2e047291 */ /* 0x000fe2000f8e18ff */
[----:B------:R-:W-:-:S04]  /*98d0*/  DEPBAR.LE SB0, 0x0 ;  /* 0x000080000000791a */ /* 0x000fc80000000000 */
[----:B------:R-:W-:-:S04]  /*98e0*/  UIADD3 UR4, UPT, UPT, UR4, 0xe0, URZ ;  /* 0x000000e004047890 */ /* 0x000fc8000fffe0ff */
[----:B------:R-:W-:-:S09]  /*98f0*/  UPRMT UR4, UR47, 0x654, UR4 ;  /* 0x000006542f047896 */ /* 0x000fd20008000004 */
[----:B------:R-:W-:Y:S01]  /*9900*/  SYNCS.ARRIVE.TRANS64.RED.A1T0 RZ, [UR4], RZ ;  /* 0x000000ffffff79a7 */ /* 0x000fe20008100404 */
[----:B------:R-:W-:Y:S05]  /*9910*/  EXIT ;  /* 0x000000000000794d */ /* 0x000fea0003800000 */
.L_x_25:
[----:B--2---:R2:W3:Y:S02]  /*9920*/  SYNCS.PHASECHK.TRANS64.TRYWAIT P0, [R3+URZ+0x180], R2 ;  /* 0x00018002030075a7 */ /* 0x0044e400080011ff */
[----:B---3--:R-:W-:Y:S05]  /*9930*/  @!P0 NANOSLEEP.SYNCS 0x989680 ;  /* 0x009896800000895d */ /* 0x008fea0003900000 */
[----:B------:R-:W3:Y:S02]  /*9940*/  @!P0 SYNCS.PHASECHK.TRANS64 P0, [R3+URZ+0x180], R2 ;  /* 0x00018002030085a7 */ /* 0x000ee400080010ff */
[----:B---3--:R-:W-:Y:S05]  /*9950*/  @!P0 BRA `(.L_x_25) ;  /* 0xfffffffc00f08947 */ /* 0x008fea000383ffff */
[----:B------:R-:W-:Y:S05]  /*9960*/  BRA `(.L_x_147) ;  /* 0xffffff8000387947 */ /* 0x000fea000383ffff */
.L_x_28:
[----:B-1----:R-:W-:-:S07]  /*9970*/  MOV R0, UR33 ;  /* 0x0000002100007c02 */ /* 0x002fce0008000f00 */
.L_x_148:
[----:B-1----:R1:W2:Y:S02]  /*9980*/  SYNCS.PHASECHK.TRANS64.TRYWAIT P0, [R0+URZ+0x60], R3 ;  /* 0x00006003000075a7 */ /* 0x0022a400080011ff */
[----:B--2---:R-:W-:Y:S05]  /*9990*/  @!P0 NANOSLEEP.SYNCS 0x989680 ;  /* 0x009896800000895d */ /* 0x004fea0003900000 */
[----:B------:R-:W2:Y:S02]  /*99a0*/  @!P0 SYNCS.PHASECHK.TRANS64 P0, [R0+URZ+0x60], R3 ;  /* 0x00006003000085a7 */ /* 0x000ea400080010ff */
[----:B--2---:R-:W-:Y:S05]  /*99b0*/  @!P0 BRA `(.L_x_148) ;  /* 0xfffffffc00f08947 */ /* 0x004fea000383ffff */
[----:B------:R-:W-:Y:S05]  /*99c0*/  BRA `(.L_x_27) ;  /* 0xffffff8000807947 */ /* 0x000fea000383ffff */
.L_x_35:
[----:B-1----:R-:W-:-:S07]  /*99d0*/  MOV R0, UR17 ;  /* 0x0000001100007c02 */ /* 0x002fce0008000f00 */
.L_x_149:
[----:B-1----:R1:W2:Y:S02]  /*99e0*/  SYNCS.PHASECHK.TRANS64.TRYWAIT P0, [R0+URZ+0x60], R3 ;  /* 0x00006003000075a7 */ /* 0x0022a400080011ff */
[----:B--2---:R-:W-:Y:S05]  /*99f0*/  @!P0 NANOSLEEP.SYNCS 0x989680 ;  /* 0x009896800000895d */ /* 0x004fea0003900000 */
[----:B------:R-:W2:Y:S02]  /*9a00*/  @!P0 SYNCS.PHASECHK.TRANS64 P0, [R0+URZ+0x60], R3 ;  /* 0x00006003000085a7 */ /* 0x000ea400080010ff */
[----:B--2---:R-:W-:Y:S05]  /*9a10*/  @!P0 BRA `(.L_x_149) ;  /* 0xfffffffc00f08947 */ /* 0x004fea000383ffff */
[----:B------:R-:W-:Y:S05]  /*9a20*/  BRA `(.L_x_34) ;  /* 0xffffff84003c7947 */ /* 0x000fea000383ffff */
.L_x_40:
[----:B-1----:R1:W2:Y:S02]  /*9a30*/  SYNCS.PHASECHK.TRANS64.TRYWAIT P0, [R3+URZ+0x110], R0 ;  /* 0x00011000030075a7 */ /* 0x0022a400080011ff */
[----:B--2---:R-:W-:Y:S05]  /*9a40*/  @!P0 NANOSLEEP.SYNCS 0x989680 ;  /* 0x009896800000895d */ /* 0x004fea0003900000 */
[----:B------:R-:W2:Y:S02]  /*9a50*/  @!P0 SYNCS.PHASECHK.TRANS64 P0, [R3+URZ+0x110], R0 ;  /* 0x00011000030085a7 */ /* 0x000ea400080010ff */
[----:B--2---:R-:W-:Y:S05]  /*9a60*/  @!P0 BRA `(.L_x_40) ;  /* 0xfffffffc00f08947 */ /* 0x004fea000383ffff */
[----:B------:R-:W-:Y:S05]  /*9a70*/  BRA `(.L_x_150) ;  /* 0xffffff8400e07947 */ /* 0x000fea000383ffff */
.L_x_44:
[----:B-1----:R-:W-:-:S07]  /*9a80*/  MOV R0, UR4 ;  /* 0x0000000400007c02 */ /* 0x002fce0008000f00 */
.L_x_151:
[----:B-1----:R1:W2:Y:S02]  /*9a90*/  SYNCS.PHASECHK.TRANS64.TRYWAIT P0, [R0+URZ], R3 ;  /* 0x00000003000075a7 */ /* 0x0022a400080011ff */
[----:B--2---:R-:W-:Y:S05]  /*9aa0*/  @!P0 NANOSLEEP.SYNCS 0x989680 ;  /* 0x009896800000895d */ /* 0x004fea0003900000 */
[----:B------:R-:W2:Y:S02]  /*9ab0*/  @!P0 SYNCS.PHASECHK.TRANS64 P0, [R0+URZ], R3 ;  /* 0x00000003000085a7 */ /* 0x000ea400080010ff */
[----:B--2---:R-:W-:Y:S05]  /*9ac0*/  @!P0 BRA `(.L_x_151) ;  /* 0xfffffffc00f08947 */ /* 0x004fea000383ffff */
[----:B------:R-:W-:Y:S05]  /*9ad0*/  BRA `(.L_x_152) ;  /* 0xffffff8c00887947 */ /* 0x000fea000383ffff */
.L_x_45:
[----:B------:R-:W-:-:S07]  /*9ae0*/  MOV R0, UR5 ;  /* 0x0000000500007c02 */ /* 0x000fce0008000f00 */
.L_x_153:
[----:B-1----:R1:W2:Y:S02]  /*9af0*/  SYNCS.PHASECHK.TRANS64.TRYWAIT P0, [R0+URZ], R3 ;  /* 0x00000003000075a7 */ /* 0x0022a400080011ff */
[----:B--2---:R-:W-:Y:S05]  /*9b00*/  @!P0 NANOSLEEP.SYNCS 0x989680 ;  /* 0x009896800000895d */ /* 0x004fea0003900000 */
[----:B------:R-:W2:Y:S02]  /*9b10*/  @!P0 SYNCS.PHASECHK.TRANS64 P0, [R0+URZ], R3 ;  /* 0x00000003000085a7 */ /* 0x000ea400080010ff */
[----:B--2---:R-:W-:Y:S05]  /*9b20*/  @!P0 BRA `(.L_x_153) ;  /* 0xfffffffc00f08947 */ /* 0x004fea000383ffff */
[----:B------:R-:W-:Y:S05]  /*9b30*/  BRA `(.L_x_154) ;  /* 0xffffff8c00947947 */ /* 0x000fea000383ffff */
.L_x_46:
[----:B------:R-:W-:-:S07]  /*9b40*/  MOV R0, UR5 ;  /* 0x0000000500007c02 */ /* 0x000fce0008000f00 */
.L_x_155:
[----:B-1----:R1:W2:Y:S02]  /*9b50*/  SYNCS.PHASECHK.TRANS64.TRYWAIT P0, [R0+URZ], R3 ;  /* 0x00000003000075a7 */ /* 0x0022a400080011ff */
[----:B--2---:R-:W-:Y:S05]  /*9b60*/  @!P0 NANOSLEEP.SYNCS 0x989680 ;  /* 0x009896800000895d */ /* 0x004fea0003900000 */
[----:B------:R-:W2:Y:S02]  /*9b70*/  @!P0 SYNCS.PHASECHK.TRANS64 P0, [R0+URZ], R3 ;  /* 0x00000003000085a7 */ /* 0x000ea400080010ff */
[----:B--2---:R-:W-:Y:S05]  /*9b80*/  @!P0 BRA `(.L_x_155) ;  /* 0xfffffffc00f08947 */ /* 0x004fea000383ffff */
[----:B------:R-:W-:Y:S05]  /*9b90*/  BRA `(.L_x_156) ;  /* 0xffffff8c00a07947 */ /* 0x000fea000383ffff */
.L_x_47:
[----:B------:R-:W-:-:S07]  /*9ba0*/  MOV R0, UR5 ;  /* 0x0000000500007c02 */ /* 0x000fce0008000f00 */
.L_x_157:
[----:B-1----:R1:W2:Y:S02]  /*9bb0*/  SYNCS.PHASECHK.TRANS64.TRYWAIT P0, [R0+URZ], R3 ;  /* 0x00000003000075a7 */ /* 0x0022a400080011ff */
[----:B--2---:R-:W-:Y:S05]  /*9bc0*/  @!P0 NANOSLEEP.SYNCS 0x989680 ;  /* 0x009896800000895d */ /* 0x004fea0003900000 */
[----:B------:R-:W2:Y:S02]  /*9bd0*/  @!P0 SYNCS.PHASECHK.TRANS64 P0, [R0+URZ], R3 ;  /* 0x00000003000085a7 */ /* 0x000ea400080010ff */
[----:B--2---:R-:W-:Y:S05]  /*9be0*/  @!P0 BRA `(.L_x_157) ;  /* 0xfffffffc00f08947 */ /* 0x004fea000383ffff */
[----:B------:R-:W-:Y:S05]  /*9bf0*/  BRA `(.L_x_158) ;  /* 0xffffff8c00ac7947 */ /* 0x000fea000383ffff */
.L_x_48:
[----:B------:R-:W-:-:S07]  /*9c00*/  MOV R0, UR5 ;  /* 0x0000000500007c02 */ /* 0x000fce0008000f00 */
.L_x_159:
[----:B-1----:R1:W2:Y:S02]  /*9c10*/  SYNCS.PHASECHK.TRANS64.TRYWAIT P0, [R0+URZ], R3 ;  /* 0x00000003000075a7 */ /* 0x0022a400080011ff */
[----:B--2---:R-:W-:Y:S05]  /*9c20*/  @!P0 NANOSLEEP.SYNCS 0x989680 ;  /* 0x009896800000895d */ /* 0x004fea0003900000 */
[----:B------:R-:W2:Y:S02]  /*9c30*/  @!P0 SYNCS.PHASECHK.TRANS64 P0, [R0+URZ], R3 ;  /* 0x00000003000085a7 */ /* 0x000ea400080010ff */
[----:B--2---:R-:W-:Y:S05]  /*9c40*/  @!P0 BRA `(.L_x_159) ;  /* 0xfffffffc00f08947 */ /* 0x004fea000383ffff */
[----:B------:R-:W-:Y:S05]  /*9c50*/  BRA `(.L_x_160) ;  /* 0xffffff8c00b87947 */ /* 0x000fea000383ffff */
.L_x_49:
[----:B------:R-:W-:-:S07]  /*9c60*/  MOV R0, UR5 ;  /* 0x0000000500007c02 */ /* 0x000fce0008000f00 */
.L_x_161:
[----:B-1----:R1:W2:Y:S02]  /*9c70*/  SYNCS.PHASECHK.TRANS64.TRYWAIT P0, [R0+URZ], R3 ;  /* 0x00000003000075a7 */ /* 0x0022a400080011ff */
[----:B--2---:R-:W-:Y:S05]  /*9c80*/  @!P0 NANOSLEEP.SYNCS 0x989680 ;  /* 0x009896800000895d */ /* 0x004fea0003900000 */
[----:B------:R-:W2:Y:S02]  /*9c90*/  @!P0 SYNCS.PHASECHK.TRANS64 P0, [R0+URZ], R3 ;  /* 0x00000003000085a7 */ /* 0x000ea400080010ff */
[----:B--2---:R-:W-:Y:S05]  /*9ca0*/  @!P0 BRA `(.L_x_161) ;  /* 0xfffffffc00f08947 */ /* 0x004fea000383ffff */
[----:B------:R-:W-:Y:S05]  /*9cb0*/  BRA `(.L_x_162) ;  /* 0xffffff8c00c47947 */ /* 0x000fea000383ffff */
.L_x_50:
[----:B------:R-:W-:-:S07]  /*9cc0*/  MOV R0, UR5 ;  /* 0x0000000500007c02 */ /* 0x000fce0008000f00 */
.L_x_163:
[----:B-1----:R1:W2:Y:S02]  /*9cd0*/  SYNCS.PHASECHK.TRANS64.TRYWAIT P0, [R0+URZ], R3 ;  /* 0x00000003000075a7 */ /* 0x0022a400080011ff */
[----:B--2---:R-:W-:Y:S05]  /*9ce0*/  @!P0 NANOSLEEP.SYNCS 0x989680 ;  /* 0x009896800000895d */ /* 0x004fea0003900000 */
[----:B------:R-:W2:Y:S02]  /*9cf0*/  @!P0 SYNCS.PHASECHK.TRANS64 P0, [R0+URZ], R3 ;  /* 0x00000003000085a7 */ /* 0x000ea400080010ff */
[----:B--2---:R-:W-:Y:S05]  /*9d00*/  @!P0 BRA `(.L_x_163) ;  /* 0xfffffffc00f08947 */ /* 0x004fea000383ffff */
[----:B------:R-:W-:Y:S05]  /*9d10*/  BRA `(.L_x_164) ;  /* 0xffffff8c00d07947 */ /* 0x000fea000383ffff */
.L_x_51:
[----:B------:R-:W-:-:S07]  /*9d20*/  MOV R0, UR5 ;  /* 0x0000000500007c02 */ /* 0x000fce0008000f00 */
.L_x_165:
[----:B-1----:R1:W2:Y:S02]  /*9d30*/  SYNCS.PHASECHK.TRANS64.TRYWAIT P0, [R0+URZ], R3 ;  /* 0x00000003000075a7 */ /* 0x0022a400080011ff */
[----:B--2---:R-:W-:Y:S05]  /*9d40*/  @!P0 NANOSLEEP.SYNCS 0x989680 ;  /* 0x009896800000895d */ /* 0x004fea0003900000 */
[----:B------:R-:W2:Y:S02]  /*9d50*/  @!P0 SYNCS.PHASECHK.TRANS64 P0, [R0+URZ], R3 ;  /* 0x00000003000085a7 */ /* 0x000ea400080010ff */
[----:B--2---:R-:W-:Y:S05]  /*9d60*/  @!P0 BRA `(.L_x_165) ;  /* 0xfffffffc00f08947 */ /* 0x004fea000383ffff */
[----:B------:R-:W-:Y:S05]  /*9d70*/  BRA `(.L_x_166) ;  /* 0xffffff8c00dc7947 */ /* 0x000fea000383ffff */
.L_x_52:
[----:B------:R-:W-:-:S07]  /*9d80*/  MOV R0, UR5 ;  /* 0x0000000500007c02 */ /* 0x000fce0008000f00 */
.L_x_167:
[----:B-1----:R1:W2:Y:S02]  /*9d90*/  SYNCS.PHASECHK.TRANS64.TRYWAIT P0, [R0+URZ], R3 ;  /* 0x00000003000075a7 */ /* 0x0022a400080011ff */
[----:B--2---:R-:W-:Y:S05]  /*9da0*/  @!P0 NANOSLEEP.SYNCS 0x989680 ;  /* 0x009896800000895d */ /* 0x004fea0003900000 */
[----:B------:R-:W2:Y:S02]  /*9db0*/  @!P0 SYNCS.PHASECHK.TRANS64 P0, [R0+URZ], R3 ;  /* 0x00000003000085a7 */ /* 0x000ea400080010ff */
[----:B--2---:R-:W-:Y:S05]  /*9dc0*/  @!P0 BRA `(.L_x_167) ;  /* 0xfffffffc00f08947 */ /* 0x004fea000383ffff */
[----:B------:R-:W-:Y:S05]  /*9dd0*/  BRA `(.L_x_168) ;  /* 0xffffff8c00e87947 */ /* 0x000fea000383ffff */
.L_x_53:
[----:B------:R-:W-:-:S07]  /*9de0*/  MOV R0, UR5 ;  /* 0x0000000500007c02 */ /* 0x000fce0008000f00 */
.L_x_169:
[----:B-1----:R1:W2:Y:S02]  /*9df0*/  SYNCS.PHASECHK.TRANS64.TRYWAIT P0, [R0+URZ], R3 ;  /* 0x00000003000075a7 */ /* 0x0022a400080011ff */
[----:B--2---:R-:W-:Y:S05]  /*9e00*/  @!P0 NANOSLEEP.SYNCS 0x989680 ;  /* 0x009896800000895d */ /* 0x004fea0003900000 */
[----:B------:R-:W2:Y:S02]  /*9e10*/  @!P0 SYNCS.PHASECHK.TRANS64 P0, [R0+URZ], R3 ;  /* 0x00000003000085a7 */ /* 0x000ea400080010ff */
[----:B--2---:R-:W-:Y:S05]  /*9e20*/  @!P0 BRA `(.L_x_169) ;  /* 0xfffffffc00f08947 */ /* 0x004fea000383ffff */
[----:B------:R-:W-:Y:S05]  /*9e30*/  BRA `(.L_x_170) ;  /* 0xffffff8c00f47947 */ /* 0x000fea000383ffff */
.L_x_54:
[----:B------:R-:W-:-:S07]  /*9e40*/  MOV R0, UR5 ;  /* 0x0000000500007c02 */ /* 0x000fce0008000f00 */
.L_x_171:
[----:B-1----:R1:W2:Y:S02]  /*9e50*/  SYNCS.PHASECHK.TRANS64.TRYWAIT P0, [R0+URZ], R3 ;  /* 0x00000003000075a7 */ /* 0x0022a400080011ff */
[----:B--2---:R-:W-:Y:S05]  /*9e60*/  @!P0 NANOSLEEP.SYNCS 0x989680 ;  /* 0x009896800000895d */ /* 0x004fea0003900000 */
[----:B------:R-:W2:Y:S02]  /*9e70*/  @!P0 SYNCS.PHASECHK.TRANS64 P0, [R0+URZ], R3 ;  /* 0x00000003000085a7 */ /* 0x000ea400080010ff */
[----:B--2---:R-:W-:Y:S05]  /*9e80*/  @!P0 BRA `(.L_x_171) ;  /* 0xfffffffc00f08947 */ /* 0x004fea000383ffff */
[----:B------:R-:W-:Y:S05]  /*9e90*/  BRA `(.L_x_172) ;  /* 0xffffff9000007947 */ /* 0x000fea000383ffff */
.L_x_57:
[----:B-1----:R1:W2:Y:S02]  /*9ea0*/  SYNCS.PHASECHK.TRANS64.TRYWAIT P0, [R2+URZ+0x170], R5 ;  /* 0x00017005020075a7 */ /* 0x0022a400080011ff */
[----:B--2---:R-:W-:Y:S05]  /*9eb0*/  @!P0 NANOSLEEP.SYNCS 0x989680 ;  /* 0x009896800000895d */ /* 0x004fea0003900000 */
[----:B------:R-:W2:Y:S02]  /*9ec0*/  @!P0 SYNCS.PHASECHK.TRANS64 P0, [R2+URZ+0x170], R5 ;  /* 0x00017005020085a7 */ /* 0x000ea400080010ff */
[----:B--2---:R-:W-:Y:S05]  /*9ed0*/  @!P0 BRA `(.L_x_57) ;  /* 0xfffffffc00f08947 */ /* 0x004fea000383ffff */
[----:B------:R-:W-:Y:S05]  /*9ee0*/  BRA `(.L_x_173) ;  /* 0xffffff90005c7947 */ /* 0x000fea000383ffff */
.L_x_58:
[----:B------:R-:W-:-:S07]  /*9ef0*/  MOV R2, UR4 ;  /* 0x0000000400027c02 */ /* 0x000fce0008000f00 */
.L_x_174:
[----:B-1----:R1:W2:Y:S02]  /*9f00*/  SYNCS.PHASECHK.TRANS64.TRYWAIT P0, [R2+URZ+0x120], R5 ;  /* 0x00012005020075a7 */ /* 0x0022a400080011ff */
[----:B--2---:R-:W-:Y:S05]  /*9f10*/  @!P0 NANOSLEEP.SYNCS 0x989680 ;  /* 0x009896800000895d */ /* 0x004fea0003900000 */
[----:B------:R-:W2:Y:S02]  /*9f20*/  @!P0 SYNCS.PHASECHK.TRANS64 P0, [R2+URZ+0x120], R5 ;  /* 0x00012005020085a7 */ /* 0x000ea400080010ff */
[----:B--2---:R-:W-:Y:S05]  /*9f30*/  @!P0 BRA `(.L_x_174) ;  /* 0xfffffffc00f08947 */ /* 0x004fea000383ffff */
[----:B------:R-:W-:Y:S05]  /*9f40*/  BRA `(.L_x_175) ;  /* 0xffffff90006c7947 */ /* 0x000fea000383ffff */
.L_x_59:
[----:B-1----:R1:W2:Y:S02]  /*9f50*/  SYNCS.PHASECHK.TRANS64.TRYWAIT P1, [R2+URZ+0x110], R5 ;  /* 0x00011005020075a7 */ /* 0x0022a400080211ff */
[----:B--2---:R-:W-:Y:S05]  /*9f60*/  @!P1 NANOSLEEP.SYNCS 0x989680 ;  /* 0x009896800000995d */ /* 0x004fea0003900000 */
[----:B------:R-:W2:Y:S02]  /*9f70*/  @!P1 SYNCS.PHASECHK.TRANS64 P1, [R2+URZ+0x110], R5 ;  /* 0x00011005020095a7 */ /* 0x000ea400080210ff */
[----:B--2---:R-:W-:Y:S05]  /*9f80*/  @!P1 BRA `(.L_x_59) ;  /* 0xfffffffc00f09947 */ /* 0x004fea000383ffff */
[----:B------:R-:W-:Y:S05]  /*9f90*/  BRA `(.L_x_176) ;  /* 0xffffff90009c7947 */ /* 0x000fea000383ffff */
.L_x_62:
[----:B------:R-:W-:-:S07]  /*9fa0*/  MOV R0, UR4 ;  /* 0x0000000400007c02 */ /* 0x000fce0008000f00 */
.L_x_177:
[----:B-1----:R1:W2:Y:S02]  /*9fb0*/  SYNCS.PHASECHK.TRANS64.TRYWAIT P0, [R0+URZ+0x120], R3 ;  /* 0x00012003000075a7 */ /* 0x0022a400080011ff */
[----:B--2---:R-:W-:Y:S05]  /*9fc0*/  @!P0 NANOSLEEP.SYNCS 0x989680 ;  /* 0x009896800000895d */ /* 0x004fea0003900000 */
[----:B------:R-:W2:Y:S02]  /*9fd0*/  @!P0 SYNCS.PHASECHK.TRANS64 P0, [R0+URZ+0x120], R3 ;  /* 0x00012003000085a7 */ /* 0x000ea400080010ff */
[----:B--2---:R-:W-:Y:S05]  /*9fe0*/  @!P0 BRA `(.L_x_177) ;  /* 0xfffffffc00f08947 */ /* 0x004fea000383ffff */
[----:B------:R-:W-:Y:S05]  /*9ff0*/  BRA `(.L_x_61) ;  /* 0xffffff9000f07947 */ /* 0x000fea000383ffff */
.L_x_69:
[----:B-1----:R1:W2:Y:S02]  /*a000*/  SYNCS.PHASECHK.TRANS64.TRYWAIT P1, [R0+URZ+0x110], R5 ;  /* 0x00011005000075a7 */ /* 0x0022a400080211ff */
[----:B--2---:R-:W-:Y:S05]  /*a010*/  @!P1 NANOSLEEP.SYNCS 0x989680 ;  /* 0x009896800000995d */ /* 0x004fea0003900000 */
[----:B------:R-:W2:Y:S02]  /*a020*/  @!P1 SYNCS.PHASECHK.TRANS64 P1, [R0+URZ+0x110], R5 ;  /* 0x00011005000095a7 */ /* 0x000ea400080210ff */
[----:B--2---:R-:W-:Y:S05]  /*a030*/  @!P1 BRA `(.L_x_69) ;  /* 0xfffffffc00f09947 */ /* 0x004fea000383ffff */
[----:B------:R-:W-:Y:S05]  /*a040*/  BRA `(.L_x_178) ;  /* 0xffffff9800547947 */ /* 0x000fea000383ffff */
.L_x_70:
[----:B------:R-:W-:-:S07]  /*a050*/  MOV R3, UR22 ;  /* 0x0000001600037c02 */ /* 0x000fce0008000f00 */
.L_x_179:
[----:B-1----:R1:W2:Y:S02]  /*a060*/  SYNCS.PHASECHK.TRANS64.TRYWAIT P0, [R3+URZ+0x150], R0 ;  /* 0x00015000030075a7 */ /* 0x0022a400080011ff */
[----:B--2---:R-:W-:Y:S05]  /*a070*/  @!P0 NANOSLEEP.SYNCS 0x989680 ;  /* 0x009896800000895d */ /* 0x004fea0003900000 */
[----:B------:R-:W2:Y:S02]  /*a080*/  @!P0 SYNCS.PHASECHK.TRANS64 P0, [R3+URZ+0x150], R0 ;  /* 0x00015000030085a7 */ /* 0x000ea400080010ff */
[----:B--2---:R-:W-:Y:S05]  /*a090*/  @!P0 BRA `(.L_x_179) ;  /* 0xfffffffc00f08947 */ /* 0x004fea000383ffff */
[----:B------:R-:W-:Y:S05]  /*a0a0*/  BRA `(.L_x_180) ;  /* 0xffffff98008c7947 */ /* 0x000fea000383ffff */
.L_x_73:
[----:B------:R-:W-:Y:S07]  /*a0b0*/  MOV R0, UR5 ;  /* 0x0000000500007c02 */ /* 0x000fee0008000f00 */
.L_x_181:
[----:B-1----:R1:W2:Y:S02]  /*a0c0*/  SYNCS.PHASECHK.TRANS64.TRYWAIT P0, [R0+URZ], R3 ;  /* 0x00000003000075a7 */ /* 0x0022a400080011ff */
[----:B--2---:R-:W-:Y:S05]  /*a0d0*/  @!P0 NANOSLEEP.SYNCS 0x989680 ;  /* 0x009896800000895d */ /* 0x004fea0003900000 */
[----:B------:R-:W2:Y:S02]  /*a0e0*/  @!P0 SYNCS.PHASECHK.TRANS64 P0, [R0+URZ], R3 ;  /* 0x00000003000085a7 */ /* 0x000ea400080010ff */
[----:B--2---:R-:W-:Y:S05]  /*a0f0*/  @!P0 BRA `(.L_x_181) ;  /* 0xfffffffc00f08947 */ /* 0x004fea000383ffff */
[----:B------:R-:W-:Y:S05]  /*a100*/  BRA `(.L_x_72) ;  /* 0xffffff9800a87947 */ /* 0x000fea000383ffff */
.L_x_76:
[----:B------:R-:W-:-:S07]  /*a110*/  MOV R0, UR4 ;  /* 0x0000000400007c02 */ /* 0x000fce0008000f00 */
.L_x_182:
[----:B--2---:R2:W4:Y:S02]  /*a120*/  SYNCS.PHASECHK.TRANS64.TRYWAIT P0, [R0+URZ], R3 ;  /* 0x00000003000075a7 */ /* 0x00452400080011ff */
[----:B----4-:R-:W-:Y:S05]  /*a130*/  @!P0 NANOSLEEP.SYNCS 0x989680 ;  /* 0x009896800000895d */ /* 0x010fea0003900000 */
[----:B------:R-:W4:Y:S02]  /*a140*/  @!P0 SYNCS.PHASECHK.TRANS64 P0, [R0+URZ], R3 ;  /* 0x00000003000085a7 */ /* 0x000f2400080010ff */
[----:B----4-:R-:W-:Y:S05]  /*a150*/  @!P0 BRA `(.L_x_182) ;  /* 0xfffffffc00f08947 */ /* 0x010fea000383ffff */
[----:B------:R-:W-:Y:S05]  /*a160*/  BRA `(.L_x_183) ;  /* 0xffffff9c005c7947 */ /* 0x000fea000383ffff */
.L_x_77:
[----:B------:R-:W-:-:S07]  /*a170*/  MOV R0, UR5 ;  /* 0x0000000500007c02 */ /* 0x000fce0008000f00 */
.L_x_184:
[----:B-1----:R1:W2:Y:S02]  /*a180*/  SYNCS.PHASECHK.TRANS64.TRYWAIT P0, [R0+URZ], R3 ;  /* 0x00000003000075a7 */ /* 0x0022a400080011ff */
[----:B--2---:R-:W-:Y:S05]  /*a190*/  @!P0 NANOSLEEP.SYNCS 0x989680 ;  /* 0x009896800000895d */ /* 0x004fea0003900000 */
[----:B------:R-:W2:Y:S02]  /*a1a0*/  @!P0 SYNCS.PHASECHK.TRANS64 P0, [R0+URZ], R3 ;  /* 0x00000003000085a7 */ /* 0x000ea400080010ff */
[----:B--2---:R-:W-:Y:S05]  /*a1b0*/  @!P0 BRA `(.L_x_184) ;  /* 0xfffffffc00f08947 */ /* 0x004fea000383ffff */
[----:B------:R-:W-:Y:S05]  /*a1c0*/  BRA `(.L_x_185) ;  /* 0xffffff9c00687947 */ /* 0x000fea000383ffff */
.L_x_78:
[----:B------:R-:W-:-:S07]  /*a1d0*/  MOV R0, UR5 ;  /* 0x0000000500007c02 */ /* 0x000fce0008000f00 */
.L_x_186:
[----:B-1----:R1:W2:Y:S02]  /*a1e0*/  SYNCS.PHASECHK.TRANS64.TRYWAIT P0, [R0+URZ], R3 ;  /* 0x00000003000075a7 */ /* 0x0022a400080011ff */
[----:B--2---:R-:W-:Y:S05]  /*a1f0*/  @!P0 NANOSLEEP.SYNCS 0x989680 ;  /* 0x009896800000895d */ /* 0x004fea0003900000 */
[----:B------:R-:W2:Y:S02]  /*a200*/  @!P0 SYNCS.PHASECHK.TRANS64 P0, [R0+URZ], R3 ;  /* 0x00000003000085a7 */ /* 0x000ea400080010ff */
[----:B--2---:R-:W-:Y:S05]  /*a210*/  @!P0 BRA `(.L_x_186) ;  /* 0xfffffffc00f08947 */ /* 0x004fea000383ffff */
[----:B------:R-:W-:Y:S05]  /*a220*/  BRA `(.L_x_187) ;  /* 0xffffff9c00747947 */ /* 0x000fea000383ffff */
.L_x_79:
[----:B------:R-:W-:-:S07]  /*a230*/  MOV R0, UR4 ;  /* 0x0000000400007c02 */ /* 0x000fce0008000f00 */
.L_x_188:
[----:B-1----:R1:W2:Y:S02]  /*a240*/  SYNCS.PHASECHK.TRANS64.TRYWAIT P0, [R0+URZ], R3 ;  /* 0x00000003000075a7 */ /* 0x0022a400080011ff */
[----:B--2---:R-:W-:Y:S05]  /*a250*/  @!P0 NANOSLEEP.SYNCS 0x989680 ;  /* 0x009896800000895d */ /* 0x004fea0003900000 */
[----:B------:R-:W2:Y:S02]  /*a260*/  @!P0 SYNCS.PHASECHK.TRANS64 P0, [R0+URZ], R3 ;  /* 0x00000003000085a7 */ /* 0x000ea400080010ff */
[----:B--2---:R-:W-:Y:S05]  /*a270*/  @!P0 BRA `(.L_x_188) ;  /* 0xfffffffc00f08947 */ /* 0x004fea000383ffff */
[----:B------:R-:W-:Y:S05]  /*a280*/  BRA `(.L_x_189) ;  /* 0xffffff9c00807947 */ /* 0x000fea000383ffff */
.L_x_84:
[----:B--2---:R2:W3:Y:S02]  /*a290*/  SYNCS.PHASECHK.TRANS64.TRYWAIT P0, [R12+URZ+0x110], R9 ;  /* 0x000110090c0075a7 */ /* 0x0044e400080011ff */
[----:B---3--:R-:W-:Y:S05]  /*a2a0*/  @!P0 NANOSLEEP.SYNCS 0x989680 ;  /* 0x009896800000895d */ /* 0x008fea0003900000 */
[----:B------:R-:W3:Y:S02]  /*a2b0*/  @!P0 SYNCS.PHASECHK.TRANS64 P0, [R12+URZ+0x110], R9 ;  /* 0x000110090c0085a7 */ /* 0x000ee400080010ff */
[----:B---3--:R-:W-:Y:S05]  /*a2c0*/  @!P0 BRA `(.L_x_84) ;  /* 0xfffffffc00f08947 */ /* 0x008fea000383ffff */
[----:B------:R-:W-:Y:S05]  /*a2d0*/  BRA `(.L_x_190) ;  /* 0xffffffa000a07947 */ /* 0x000fea000383ffff */
.L_x_87:
[----:B------:R-:W-:Y:S07]  /*a2e0*/  MOV R0, UR21 ;  /* 0x0000001500007c02 */ /* 0x000fee0008000f00 */
.L_x_191:
[----:B--2---:R2:W3:Y:S02]  /*a2f0*/  SYNCS.PHASECHK.TRANS64.TRYWAIT P2, [R0+URZ+0x108], R11 ;  /* 0x0001080b000075a7 */ /* 0x0044e400080411ff */
[----:B---3--:R-:W-:Y:S05]  /*a300*/  @!P2 NANOSLEEP.SYNCS 0x989680 ;  /* 0x009896800000a95d */ /* 0x008fea0003900000 */
[----:B------:R-:W3:Y:S02]  /*a310*/  @!P2 SYNCS.PHASECHK.TRANS64 P2, [R0+URZ+0x108], R11 ;  /* 0x0001080b0000a5a7 */ /* 0x000ee400080410ff */
[----:B---3--:R-:W-:Y:S05]  /*a320*/  @!P2 BRA `(.L_x_191) ;  /* 0xfffffffc00f0a947 */ /* 0x008fea000383ffff */
[----:B------:R-:W-:Y:S05]  /*a330*/  BRA `(.L_x_86) ;  /* 0xffffffa800087947 */ /* 0x000fea000383ffff */
.L_x_90:
[----:B--2---:R-:W-:Y:S07]  /*a340*/  MOV R0, UR21 ;  /* 0x0000001500007c02 */ /* 0x004fee0008000f00 */
.L_x_192:
[----:B--2---:R2:W3:Y:S02]  /*a350*/  SYNCS.PHASECHK.TRANS64.TRYWAIT P0, [R0+URZ+0xe0], R9 ;  /* 0x0000e009000075a7 */ /* 0x0044e400080011ff */
[----:B---3--:R-:W-:Y:S05]  /*a360*/  @!P0 NANOSLEEP.SYNCS 0x989680 ;  /* 0x009896800000895d */ /* 0x008fea0003900000 */
[----:B------:R-:W3:Y:S02]  /*a370*/  @!P0 SYNCS.PHASECHK.TRANS64 P0, [R0+URZ+0xe0], R9 ;  /* 0x0000e009000085a7 */ /* 0x000ee400080010ff */
[----:B---3--:R-:W-:Y:S05]  /*a380*/  @!P0 BRA `(.L_x_192) ;  /* 0xfffffffc00f08947 */ /* 0x008fea000383ffff */
[----:B------:R-:W-:Y:S05]  /*a390*/  BRA `(.L_x_193) ;  /* 0xffffffa800647947 */ /* 0x000fea000383ffff */
.L_x_91:
[----:B------:R-:W-:Y:S07]  /*a3a0*/  MOV R0, UR21 ;  /* 0x0000001500007c02 */ /* 0x000fee0008000f00 */
.L_x_194:
[----:B--2---:R2:W3:Y:S02]  /*a3b0*/  SYNCS.PHASECHK.TRANS64.TRYWAIT P0, [R0+URZ+0xe8], R9 ;  /* 0x0000e809000075a7 */ /* 0x0044e400080011ff */
[----:B---3--:R-:W-:Y:S05]  /*a3c0*/  @!P0 NANOSLEEP.SYNCS 0x989680 ;  /* 0x009896800000895d */ /* 0x008fea0003900000 */
[----:B------:R-:W3:Y:S02]  /*a3d0*/  @!P0 SYNCS.PHASECHK.TRANS64 P0, [R0+URZ+0xe8], R9 ;  /* 0x0000e809000085a7 */ /* 0x000ee400080010ff */
[----:B---3--:R-:W-:Y:S05]  /*a3e0*/  @!P0 BRA `(.L_x_194) ;  /* 0xfffffffc00f08947 */ /* 0x008fea000383ffff */
[----:B------:R-:W-:Y:S05]  /*a3f0*/  BRA `(.L_x_195) ;  /* 0xffffffa800a07947 */ /* 0x000fea000383ffff */
.L_x_92:
[----:B------:R-:W-:Y:S07]  /*a400*/  MOV R0, UR21 ;  /* 0x0000001500007c02 */ /* 0x000fee0008000f00 */
.L_x_196:
[----:B--2---:R2:W3:Y:S02]  /*a410*/  SYNCS.PHASECHK.TRANS64.TRYWAIT P0, [R0+URZ+0xf0], R9 ;  /* 0x0000f009000075a7 */ /* 0x0044e400080011ff */
[----:B---3--:R-:W-:Y:S05]  /*a420*/  @!P0 NANOSLEEP.SYNCS 0x989680 ;  /* 0x009896800000895d */ /* 0x008fea0003900000 */
[----:B------:R-:W3:Y:S02]  /*a430*/  @!P0 SYNCS.PHASECHK.TRANS64 P0, [R0+URZ+0xf0], R9 ;  /* 0x0000f009000085a7 */ /* 0x000ee400080010ff */
[----:B---3--:R-:W-:Y:S05]  /*a440*/  @!P0 BRA `(.L_x_196) ;  /* 0xfffffffc00f08947 */ /* 0x008fea000383ffff */
[----:B------:R-:W-:Y:S05]  /*a450*/  BRA `(.L_x_197) ;  /* 0xffffffa800e87947 */ /* 0x000fea000383ffff */
.L_x_93:
[----:B------:R-:W-:Y:S07]  /*a460*/  MOV R0, UR21 ;  /* 0x0000001500007c02 */ /* 0x000fee0008000f00 */
.L_x_198:
[----:B--2---:R2:W3:Y:S02]  /*a470*/  SYNCS.PHASECHK.TRANS64.TRYWAIT P0, [R0+URZ+0xf8], R9 ;  /* 0x0000f809000075a7 */ /* 0x0044e400080011ff */
[----:B---3--:R-:W-:Y:S05]  /*a480*/  @!P0 NANOSLEEP.SYNCS 0x989680 ;  /* 0x009896800000895d */ /* 0x008fea0003900000 */
[----:B------:R-:W3:Y:S02]  /*a490*/  @!P0 SYNCS.PHASECHK.TRANS64 P0, [R0+URZ+0xf8], R9 ;  /* 0x0000f809000085a7 */ /* 0x000ee400080010ff */
[----:B---3--:R-:W-:Y:S05]  /*a4a0*/  @!P0 BRA `(.L_x_198) ;  /* 0xfffffffc00f08947 */ /* 0x008fea000383ffff */
[----:B------:R-:W-:Y:S05]  /*a4b0*/  BRA `(.L_x_199) ;  /* 0xffffffac002c7947 */ /* 0x000fea000383ffff */
.L_x_95:
[----:B------:R-:W-:-:S07]  /*a4c0*/  MOV R0, UR21 ;  /* 0x0000001500007c02 */ /* 0x000fce0008000f00 */
.L_x_200:
[----:B---3--:R3:W4:Y:S02]  /*a4d0*/  SYNCS.PHASECHK.TRANS64.TRYWAIT P0, [R0+URZ+0xe0], R3 ;  /* 0x0000e003000075a7 */ /* 0x00872400080011ff */
[----:B----4-:R-:W-:Y:S05]  /*a4e0*/  @!P0 NANOSLEEP.SYNCS 0x989680 ;  /* 0x009896800000895d */ /* 0x010fea0003900000 */
[----:B------:R-:W4:Y:S02]  /*a4f0*/  @!P0 SYNCS.PHASECHK.TRANS64 P0, [R0+URZ+0xe0], R3 ;  /* 0x0000e003000085a7 */ /* 0x000f2400080010ff */
[----:B----4-:R-:W-:Y:S05]  /*a500*/  @!P0 BRA `(.L_x_200) ;  /* 0xfffffffc00f08947 */ /* 0x010fea000383ffff */
[----:B------:R-:W-:Y:S05]  /*a510*/  BRA `(.L_x_201) ;  /* 0xffffffac00a07947 */ /* 0x000fea000383ffff */
.L_x_96:
[----:B---3--:R-:W-:-:S07]  /*a520*/  MOV R0, UR21 ;  /* 0x0000001500007c02 */ /* 0x008fce0008000f00 */
.L_x_202:
[----:B---3--:R3:W4:Y:S02]  /*a530*/  SYNCS.PHASECHK.TRANS64.TRYWAIT P0, [R0+URZ+0xe8], R3 ;  /* 0x0000e803000075a7 */ /* 0x00872400080011ff */
[----:B----4-:R-:W-:Y:S05]  /*a540*/  @!P0 NANOSLEEP.SYNCS 0x989680 ;  /* 0x009896800000895d */ /* 0x010fea0003900000 */
[----:B------:R-:W4:Y:S02]  /*a550*/  @!P0 SYNCS.PHASECHK.TRANS64 P0, [R0+URZ+0xe8], R3 ;  /* 0x0000e803000085a7 */ /* 0x000f2400080010ff */
[----:B----4-:R-:W-:Y:S05]  /*a560*/  @!P0 BRA `(.L_x_202) ;  /* 0xfffffffc00f08947 */ /* 0x010fea000383ffff */
[----:B------:R-:W-:Y:S05]  /*a570*/  BRA `(.L_x_203) ;  /* 0xffffffac00907947 */ /* 0x000fea000383ffff */
.L_x_97:
[----:B---3--:R-:W-:-:S07]  /*a580*/  MOV R0, UR21 ;  /* 0x0000001500007c02 */ /* 0x008fce0008000f00 */
.L_x_204:
[----:B---3--:R3:W4:Y:S02]  /*a590*/  SYNCS.PHASECHK.TRANS64.TRYWAIT P0, [R0+URZ+0xf0], R3 ;  /* 0x0000f003000075a7 */ /* 0x00872400080011ff */
[----:B----4-:R-:W-:Y:S05]  /*a5a0*/  @!P0 NANOSLEEP.SYNCS 0x989680 ;  /* 0x009896800000895d */ /* 0x010fea0003900000 */
[----:B------:R-:W4:Y:S02]  /*a5b0*/  @!P0 SYNCS.PHASECHK.TRANS64 P0, [R0+URZ+0xf0], R3 ;  /* 0x0000f003000085a7 */ /* 0x000f2400080010ff */
[----:B----4-:R-:W-:Y:S05]  /*a5c0*/  @!P0 BRA `(.L_x_204) ;  /* 0xfffffffc00f08947 */ /* 0x010fea000383ffff */
[----:B------:R-:W-:Y:S05]  /*a5d0*/  BRA `(.L_x_205) ;  /* 0xffffffac00807947 */ /* 0x000fea000383ffff */
.L_x_99:
[----:B-1----:R1:W2:Y:S02]  /*a5e0*/  SYNCS.PHASECHK.TRANS64.TRYWAIT P0, [R3+URZ+0x110], R0 ;  /* 0x00011000030075a7 */ /* 0x0022a400080011ff */
[----:B--2---:R-:W-:Y:S05]  /*a5f0*/  @!P0 NANOSLEEP.SYNCS 0x989680 ;  /* 0x009896800000895d */ /* 0x004fea0003900000 */
[----:B------:R-:W2:Y:S02]  /*a600*/  @!P0 SYNCS.PHASECHK.TRANS64 P0, [R3+URZ+0x110], R0 ;  /* 0x00011000030085a7 */ /* 0x000ea400080010ff */
[----:B--2---:R-:W-:Y:S05]  /*a610*/  @!P0 BRA `(.L_x_99) ;  /* 0xfffffffc00f08947 */ /* 0x004fea000383ffff */
[----:B------:R-:W-:Y:S05]  /*a620*/  BRA `(.L_x_206) ;  /* 0xffffffb000407947 */ /* 0x000fea000383ffff */
.L_x_110:
[----:B-1----:R-:W-:Y:S04]  /*a630*/  MOV R2, UR44 ;  /* 0x0000002c00027c02 */ /* 0x002fe80008000f00 */
[----:B------:R1:W2:Y:S03]  /*a640*/  SYNCS.PHASECHK.TRANS64.TRYWAIT P1, [R2+URZ+0xc0], R3 ;  /* 0x0000c003020075a7 */ /* 0x0002a600080211ff */
[----:B--2---:R-:W-:Y:S05]  /*a650*/  @!P1 NANOSLEEP.SYNCS 0x989680 ;  /* 0x009896800000995d */ /* 0x004fea0003900000 */
[----:B------:R-:W2:Y:S02]  /*a660*/  @!P1 SYNCS.PHASECHK.TRANS64 P1, [R2+URZ+0xc0], R3 ;  /* 0x0000c003020095a7 */ /* 0x000ea400080210ff */
[----:B--2---:R-:W-:Y:S05]  /*a670*/  @!P1 BRA `(.L_x_110) ;  /* 0xfffffffc00ec9947 */ /* 0x004fea000383ffff */
[----:B------:R-:W-:Y:S05]  /*a680*/  BRA `(.L_x_109) ;  /* 0xffffffbc00b07947 */ /* 0x000fea000383ffff */
.L_x_112:
[----:B-1----:R1:W4:Y:S02]  /*a690*/  SYNCS.PHASECHK.TRANS64.TRYWAIT P0, [R99+URZ+0x130], R0 ;  /* 0x00013000630075a7 */ /* 0x00232400080011ff */
[----:B----4-:R-:W-:Y:S05]  /*a6a0*/  @!P0 NANOSLEEP.SYNCS 0x989680 ;  /* 0x009896800000895d */ /* 0x010fea0003900000 */
[----:B------:R-:W4:Y:S02]  /*a6b0*/  @!P0 SYNCS.PHASECHK.TRANS64 P0, [R99+URZ+0x130], R0 ;  /* 0x00013000630085a7 */ /* 0x000f2400080010ff */
[----:B----4-:R-:W-:Y:S05]  /*a6c0*/  @!P0 BRA `(.L_x_112) ;  /* 0xfffffffc00f08947 */ /* 0x010fea000383ffff */
[----:B------:R-:W-:Y:S05]  /*a6d0*/  BRA `(.L_x_111) ;  /* 0xffffffbc00d87947 */ /* 0x000fea000383ffff */
.L_x_121:
[----:B---3--:R3:W4:Y:S02]  /*a6e0*/  SYNCS.PHASECHK.TRANS64.TRYWAIT P0, [R3+URZ+0xc0], R0 ;  /* 0x0000c000030075a7 */ /* 0x00872400080011ff */
[----:B----4-:R-:W-:Y:S05]  /*a6f0*/  @!P0 NANOSLEEP.SYNCS 0x989680 ;  /* 0x009896800000895d */ /* 0x010fea0003900000 */
[----:B------:R-:W4:Y:S02]  /*a700*/  @!P0 SYNCS.PHASECHK.TRANS64 P0, [R3+URZ+0xc0], R0 ;  /* 0x0000c000030085a7 */ /* 0x000f2400080010ff */
[----:B----4-:R-:W-:Y:S05]  /*a710*/  @!P0 BRA `(.L_x_121) ;  /* 0xfffffffc00f08947 */ /* 0x010fea000383ffff */
[----:B------:R-:W-:Y:S05]  /*a720*/  BRA `(.L_x_120) ;  /* 0xffffffc800b47947 */ /* 0x000fea000383ffff */
.L_x_129:
[----:B---3--:R3:W4:Y:S02]  /*a730*/  SYNCS.PHASECHK.TRANS64.TRYWAIT P0, [R62+URZ+0xc0], R5 ;  /* 0x0000c0053e0075a7 */ /* 0x00872400080011ff */
[----:B----4-:R-:W-:Y:S05]  /*a740*/  @!P0 NANOSLEEP.SYNCS 0x989680 ;  /* 0x009896800000895d */ /* 0x010fea0003900000 */
[----:B------:R-:W4:Y:S02]  /*a750*/  @!P0 SYNCS.PHASECHK.TRANS64 P0, [R62+URZ+0xc0], R5 ;  /* 0x0000c0053e0085a7 */ /* 0x000f2400080010ff */
[----:B----4-:R-:W-:Y:S05]  /*a760*/  @!P0 BRA `(.L_x_129) ;  /* 0xfffffffc00f08947 */ /* 0x010fea000383ffff */
[----:B------:R-:W-:Y:S05]  /*a770*/  BRA `(.L_x_128) ;  /* 0xffffffd400b87947 */ /* 0x000fea000383ffff */
.L_x_137:
[----:B---3--:R3:W4:Y:S02]  /*a780*/  SYNCS.PHASECHK.TRANS64.TRYWAIT P0, [R62+URZ+0xc0], R5 ;  /* 0x0000c0053e0075a7 */ /* 0x00872400080011ff */
[----:B----4-:R-:W-:Y:S05]  /*a790*/  @!P0 NANOSLEEP.SYNCS 0x989680 ;  /* 0x009896800000895d */ /* 0x010fea0003900000 */
[----:B------:R-:W4:Y:S02]  /*a7a0*/  @!P0 SYNCS.PHASECHK.TRANS64 P0, [R62+URZ+0xc0], R5 ;  /* 0x0000c0053e0085a7 */ /* 0x000f2400080010ff */
[----:B----4-:R-:W-:Y:S05]  /*a7b0*/  @!P0 BRA `(.L_x_137) ;  /* 0xfffffffc00f08947 */ /* 0x010fea000383ffff */
[----:B------:R-:W-:Y:S05]  /*a7c0*/  BRA `(.L_x_136) ;  /* 0xffffffe000bc7947 */ /* 0x000fea000383ffff */
        .weak           $__internal_0_$__cuda_sm10x_tcgen05_guardrail_trap_col_being_dealloced_not_returned_by_alloc
        .type           $__internal_0_$__cuda_sm10x_tcgen05_guardrail_trap_col_being_dealloced_not_returned_by_alloc,@function
        .size           $__internal_0_$__cuda_sm10x_tcgen05_guardrail_trap_col_being_dealloced_not_returned_by_alloc,($__internal_1_$__cuda_sm10x_tcgen05_guardrail_trap_phase_invalid_during_alloc - $__internal_0_$__cuda_sm10x_tcgen05_guardrail_trap_col_being_dealloced_not_returned_by_alloc)
$__internal_0_$__cuda_sm10x_tcgen05_guardrail_trap_col_being_dealloced_not_returned_by_alloc:
[----:B------:R-:W-:Y:S05]  /*a7d0*/  BPT.TRAP 0x1 ;  /* 0x000000040000795c */ /* 0x000fea0000300000 */
[----:B------:R-:W-:-:S04]  /*a7e0*/  HFMA2 R3, -RZ, RZ, 0, 0 ;  /* 0x00000000ff037431 */ /* 0x000fc800000001ff */
[----:B------:R-:W-:Y:S05]  /*a7f0*/  RET.REL.NODEC R2 `(_ZN7cutlass13device_kernelINS_4gemm6kernel13GemmUniversalIN4cute5tupleIJiiiiEEENS1_10collective13CollectiveMmaINS1_35MainloopSm100TmaUmmaWarpSpecializedILi12ELi2ELi4ENS5_IJNS4_1CILi1EEENSA_ILi4EEESB_EEEEENS5_IJNSA_ILi128EEESF_NSA_ILi32EEEEEENS_6half_tENS5_IJlSB_lEEESI_SJ_NS4_8TiledMMAINS4_8MMA_AtomIJNS4_20SM100_MMA_F16BF16_SSISI_SI_fLi128ELi128ELNS4_4UMMA5MajorE0ELSO_0ELNSN_7ScaleInE0ELSP_0EEEEEENS4_6LayoutINS5_IJSB_SB_SB_EEENS5_IJNSA_ILi0EEESU_SU_EEEEENS5_IJNS4_10UnderscoreESX_SX_EEEEENS4_23SM90_TMA_LOAD_MULTICASTENS4_14ComposedLayoutINS4_7SwizzleILi2ELi4ELi3EEENS4_18smem_ptr_flag_bitsILi16EEENSS_INS5_IJNSA_ILi8EEESG_EEENS5_IJSG_SB_EEEEEEEvNS4_8identityENS4_13SM90_TMA_LOADES1A_vS1B_EENS_8epilogue10collective18CollectiveEpilogueINS1E_23Sm100TmaWarpSpecializedILi4ELi2ELi32ELb1ELb0EEEJSH_NS5_IJNSS_ISF_SB_EENSS_ISG_SB_EEEEESI_SJ_SI_SJ_NS1E_6fusion15FusionCallbacksIS1I_NS1M_17LinearCombinationISI_fSI_fLNS_15FloatRoundStyleE2EEESH_S1L_JEEENS4_5SM1004TMEM4LOAD26SM100_TMEM_LOAD_32dp32b32xES1C_S1A_NS4_39AutoVectorizingCopyWithAssumedAlignmentILi128EEENS4_14SM90_TMA_STOREES1A_S1X_S1X_EEEvvEEEEvNT_6ParamsE) ;  /* 0xffffff5802007950 */ /* 0x000fea0003c3ffff */
        .weak           $__internal_1_$__cuda_sm10x_tcgen05_guardrail_trap_phase_invalid_during_alloc
        .type           $__internal_1_$__cuda_sm10x_tcgen05_guardrail_trap_phase_invalid_during_alloc,@function
        .size           $__internal_1_$__cuda_sm10x_tcgen05_guardrail_trap_phase_invalid_during_alloc,($__internal_2_$__cuda_sm10x_tcgen05_guardrail_trap_unallocated_columns_being_dealloced - $__internal_1_$__cuda_sm10x_tcgen05_guardrail_trap_phase_invalid_during_alloc)
$__internal_1_$__cuda_sm10x_tcgen05_guardrail_trap_phase_invalid_during_alloc:
[----:B------:R-:W-:Y:S05]  /*a800*/  BPT.TRAP 0x1 ;  /* 0x000000040000795c */ /* 0x000fea0000300000 */
[----:B------:R-:W-:-:S04]  /*a810*/  MOV R5, 0x0 ;  /* 0x0000000000057802 */ /* 0x000fc80000000f00 */
[----:B------:R-:W-:Y:S05]  /*a820*/  RET.REL.NODEC R4 `(_ZN7cutlass13device_kernelINS_4gemm6kernel13GemmUniversalIN4cute5tupleIJiiiiEEENS1_10collective13CollectiveMmaINS1_35MainloopSm100TmaUmmaWarpSpecializedILi12ELi2ELi4ENS5_IJNS4_1CILi1EEENSA_ILi4EEESB_EEEEENS5_IJNSA_ILi128EEESF_NSA_ILi32EEEEEENS_6half_tENS5_IJlSB_lEEESI_SJ_NS4_8TiledMMAINS4_8MMA_AtomIJNS4_20SM100_MMA_F16BF16_SSISI_SI_fLi128ELi128ELNS4_4UMMA5MajorE0ELSO_0ELNSN_7ScaleInE0ELSP_0EEEEEENS4_6LayoutINS5_IJSB_SB_SB_EEENS5_IJNSA_ILi0EEESU_SU_EEEEENS5_IJNS4_10UnderscoreESX_SX_EEEEENS4_23SM90_TMA_LOAD_MULTICASTENS4_14ComposedLayoutINS4_7SwizzleILi2ELi4ELi3EEENS4_18smem_ptr_flag_bitsILi16EEENSS_INS5_IJNSA_ILi8EEESG_EEENS5_IJSG_SB_EEEEEEEvNS4_8identityENS4_13SM90_TMA_LOADES1A_vS1B_EENS_8epilogue10collective18CollectiveEpilogueINS1E_23Sm100TmaWarpSpecializedILi4ELi2ELi32ELb1ELb0EEEJSH_NS5_IJNSS_ISF_SB_EENSS_ISG_SB_EEEEESI_SJ_SI_SJ_NS1E_6fusion15FusionCallbacksIS1I_NS1M_17LinearCombinationISI_fSI_fLNS_15FloatRoundStyleE2EEESH_S1L_JEEENS4_5SM1004TMEM4LOAD26SM100_TMEM_LOAD_32dp32b32xES1C_S1A_NS4_39AutoVectorizingCopyWithAssumedAlignmentILi128EEENS4_14SM90_TMA_STOREES1A_S1X_S1X_EEEvvEEEEvNT_6ParamsE) ;  /* 0xffffff5404f47950 */ /* 0x000fea0003c3ffff */
        .weak           $__internal_2_$__cuda_sm10x_tcgen05_guardrail_trap_unallocated_columns_being_dealloced
        .type           $__internal_2_$__cuda_sm10x_tcgen05_guardrail_trap_unallocated_columns_being_dealloced,@function
        .size           $__internal_2_$__cuda_sm10x_tcgen05_guardrail_trap_unallocated_columns_being_dealloced,(.L_x_208 - $__internal_2_$__cuda_sm10x_tcgen05_guardrail_trap_unallocated_columns_being_dealloced)
$__internal_2_$__cuda_sm10x_tcgen05_guardrail_trap_unallocated_columns_being_dealloced:
[----:B------:R-:W-:Y:S05]  /*a830*/  BPT.TRAP 0x1 ;  /* 0x000000040000795c */ /* 0x000fea0000300000 */
[----:B------:R-:W-:-:S04]  /*a840*/  HFMA2 R3, -RZ, RZ, 0, 0 ;  /* 0x00000000ff037431 */ /* 0x000fc800000001ff */
[----:B------:R-:W-:Y:S05]  /*a850*/  RET.REL.NODEC R2 `(_ZN7cutlass13device_kernelINS_4gemm6kernel13GemmUniversalIN4cute5tupleIJiiiiEEENS1_10collective13CollectiveMmaINS1_35MainloopSm100TmaUmmaWarpSpecializedILi12ELi2ELi4ENS5_IJNS4_1CILi1EEENSA_ILi4EEESB_EEEEENS5_IJNSA_ILi128EEESF_NSA_ILi32EEEEEENS_6half_tENS5_IJlSB_lEEESI_SJ_NS4_8TiledMMAINS4_8MMA_AtomIJNS4_20SM100_MMA_F16BF16_SSISI_SI_fLi128ELi128ELNS4_4UMMA5MajorE0ELSO_0ELNSN_7ScaleInE0ELSP_0EEEEEENS4_6LayoutINS5_IJSB_SB_SB_EEENS5_IJNSA_ILi0EEESU_SU_EEEEENS5_IJNS4_10UnderscoreESX_SX_EEEEENS4_23SM90_TMA_LOAD_MULTICASTENS4_14ComposedLayoutINS4_7SwizzleILi2ELi4ELi3EEENS4_18smem_ptr_flag_bitsILi16EEENSS_INS5_IJNSA_ILi8EEESG_EEENS5_IJSG_SB_EEEEEEEvNS4_8identityENS4_13SM90_TMA_LOADES1A_vS1B_EENS_8epilogue10collective18CollectiveEpilogueINS1E_23Sm100TmaWarpSpecializedILi4ELi2ELi32ELb1ELb0EEEJSH_NS5_IJNSS_ISF_SB_EENSS_ISG_SB_EEEEESI_SJ_SI_SJ_NS1E_6fusion15FusionCallbacksIS1I_NS1M_17LinearCombinationISI_fSI_fLNS_15FloatRoundStyleE2EEESH_S1L_JEEENS4_5SM1004TMEM4LOAD26SM100_TMEM_LOAD_32dp32b32xES1C_S1A_NS4_39AutoVectorizingCopyWithAssumedAlignmentILi128EEENS4_14SM90_TMA_STOREES1A_S1X_S1X_EEEvvEEEEvNT_6ParamsE) ;  /* 0xffffff5402e87950 */ /* 0x000fea0003c3ffff */
.L_x_207:
[----:B------:R-:W-:-:S00]  /*a860*/  BRA `(.L_x_207) ;  /* 0xfffffffc00fc7947 */ /* 0x000fc0000383ffff */
[----:B------:R-:W-:-:S00]  /*a870*/  NOP ;  /* 0x0000000000007918 */ /* 0x000fc00000000000 */
        /* <DEDUP_REMOVED lines=8> */
.L_x_208:


//--------------------- .nv.global.init           --------------------------
	.section	.nv.global.init,"aw",@progbits
.nv.global.init:
	.type		$str$27,@object
	.size		$str$27,($str$28 - $str$27)
$str$27:
        /*0000*/ 	.byte	0x28, 0x61, 0x64, 0x64, 0x72, 0x65, 0x73, 0x73, 0x20, 0x26, 0x20, 0x6d, 0x61, 0x73, 0x6b, 0x29
        /*0010*/ 	.byte	0x20, 0x3d, 0x3d, 0x20, 0x30, 0x00
	.type		$str$28,@object
	.size		$str$28,($str$26 - $str$28)
$str$28:
        /*0016*/ 	.byte	0x2f, 0x74, 0x6d, 0x70, 0x2f, 0x63, 0x75, 0x74, 0x6c, 0x61, 0x73, 0x73, 0x5f, 0x73, 0x77, 0x65
        /*0026*/ 	.byte	0x65, 0x70, 0x5f, 0x73, 0x72, 0x63, 0x2f, 0x69, 0x6e, 0x63, 0x6c, 0x75, 0x64, 0x65, 0x2f, 0x63
        /*0036*/ 	.byte	0x75, 0x74, 0x65, 0x2f, 0x70, 0x6f, 0x69, 0x6e, 0x74, 0x65, 0x72, 0x5f, 0x66, 0x6c, 0x61, 0x67
        /*0046*/ 	.byte	0x67, 0x65, 0x64, 0x2e, 0x68, 0x70, 0x70, 0x00
	.type		$str$26,@object
	.size		$str$26,($str$25 - $str$26)
$str$26:
        /*004e*/ 	.byte	0x2f, 0x74, 0x6d, 0x70, 0x2f, 0x63, 0x75, 0x74, 0x6c, 0x61, 0x73, 0x73, 0x5f, 0x73, 0x77, 0x65
        /*005e*/ 	.byte	0x65, 0x70, 0x5f, 0x73, 0x72, 0x63, 0x2f, 0x69, 0x6e, 0x63, 0x6c, 0x75, 0x64, 0x65, 0x2f, 0x63
        /*006e*/ 	.byte	0x75, 0x74, 0x65, 0x2f, 0x61, 0x74, 0x6f, 0x6d, 0x2f, 0x63, 0x6f, 0x70, 0x79, 0x5f, 0x74, 0x72
        /*007e*/ 	.byte	0x61, 0x69, 0x74, 0x73, 0x5f, 0x73, 0x6d, 0x31, 0x30, 0x30, 0x2e, 0x68, 0x70, 0x70, 0x00
	.type		$str$25,@object
	.size		$str$25,(__unnamed_1 - $str$25)
$str$25:
        /*008d*/ 	.byte	0x28, 0x28, 0x75, 0x69, 0x6e, 0x74, 0x33, 0x32, 0x5f, 0x74, 0x28, 0x74, 0x68, 0x72, 0x65, 0x61
        /*009d*/ 	.byte	0x64, 0x49, 0x64, 0x78, 0x2e, 0x78, 0x29, 0x20, 0x2f, 0x20, 0x33, 0x32, 0x29, 0x20, 0x25, 0x20
        /*00ad*/ 	.byte	0x34, 0x29, 0x20, 0x3d, 0x3d, 0x20, 0x28, 0x28, 0x28, 0x74, 0x6d, 0x65, 0x6d, 0x5f, 0x61, 0x64
        /*00bd*/ 	.byte	0x64, 0x72, 0x20, 0x3e, 0x3e, 0x20, 0x31, 0x36, 0x29, 0x20, 0x2f, 0x20, 0x33, 0x32, 0x29, 0x20
        /*00cd*/ 	.byte	0x25, 0x20, 0x34, 0x29, 0x00
	.type		__unnamed_1,@object
	.size		__unnamed_1,(__unnamed_2 - __unnamed_1)
__unnamed_1:
        /*00d2*/ 	.byte	0x61, 0x75, 0x74, 0x6f, 0x20, 0x63, 0x75, 0x74, 0x65, 0x3a, 0x3a, 0x61, 0x73, 0x5f, 0x70, 0x6f
        /* <DEDUP_REMOVED lines=24> */
        /*0262*/ 	.byte	0x3e, 0x3e, 0x3e, 0x3e, 0x5d, 0x00
	.type		__unnamed_2,@object
	.size		__unnamed_2,(.L_2 - __unnamed_2)
__unnamed_2:
        /* <DEDUP_REMOVED lines=42> */
        /*0508*/ 	.byte	0x3e, 0x3e, 0x5d, 0x00
.L_2:


//--------------------- .nv.shared._ZN7cutlass13device_kernelINS_4gemm6kernel13GemmUniversalIN4cute5tupleIJiiiiEEENS1_10collective13CollectiveMmaINS1_35MainloopSm100TmaUmmaWarpSpecializedILi12ELi2ELi4ENS5_IJNS4_1CILi1EEENSA_ILi4EEESB_EEEEENS5_IJNSA_ILi128EEESF_NSA_ILi32EEEEEENS_6half_tENS5_IJlSB_lEEESI_SJ_NS4_8TiledMMAINS4_8MMA_AtomIJNS4_20SM100_MMA_F16BF16_SSISI_SI_fLi128ELi128ELNS4_4UMMA5MajorE0ELSO_0ELNSN_7ScaleInE0ELSP_0EEEEEENS4_6LayoutINS5_IJSB_SB_SB_EEENS5_IJNSA_ILi0EEESU_SU_EEEEENS5_IJNS4_10UnderscoreESX_SX_EEEEENS4_23SM90_TMA_LOAD_MULTICASTENS4_14ComposedLayoutINS4_7SwizzleILi2ELi4ELi3EEENS4_18smem_ptr_flag_bitsILi16EEENSS_INS5_IJNSA_ILi8EEESG_EEENS5_IJSG_SB_EEEEEEEvNS4_8identityENS4_13SM90_TMA_LOADES1A_vS1B_EENS_8epilogue10collective18CollectiveEpilogueINS1E_23Sm100TmaWarpSpecializedILi4ELi2ELi32ELb1ELb0EEEJSH_NS5_IJNSS_ISF_SB_EENSS_ISG_SB_EEEEESI_SJ_SI_SJ_NS1E_6fusion15FusionCallbacksIS1I_NS1M_17LinearCombinationISI_fSI_fLNS_15FloatRoundStyleE2EEESH_S1L_JEEENS4_5SM1004TMEM4LOAD26SM100_TMEM_LOAD_32dp32b32xES1C_S1A_NS4_39AutoVectorizingCopyWithAssumedAlignmentILi128EEENS4_14SM90_TMA_STOREES1A_S1X_S1X_EEEvvEEEEvNT_6ParamsE --------------------------
	.section	.nv.shared._ZN7cutlass13device_kernelINS_4gemm6kernel13GemmUniversalIN4cute5tupleIJiiiiEEENS1_10collective13CollectiveMmaINS1_35MainloopSm100TmaUmmaWarpSpecializedILi12ELi2ELi4ENS5_IJNS4_1CILi1EEENSA_ILi4EEESB_EEEEENS5_IJNSA_ILi128EEESF_NSA_ILi32EEEEEENS_6half_tENS5_IJlSB_lEEESI_SJ_NS4_8TiledMMAINS4_8MMA_AtomIJNS4_20SM100_MMA_F16BF16_SSISI_SI_fLi128ELi128ELNS4_4UMMA5MajorE0ELSO_0ELNSN_7ScaleInE0ELSP_0EEEEEENS4_6LayoutINS5_IJSB_SB_SB_EEENS5_IJNSA_ILi0EEESU_SU_EEEEENS5_IJNS4_10UnderscoreESX_SX_EEEEENS4_23SM90_TMA_LOAD_MULTICASTENS4_14ComposedLayoutINS4_7SwizzleILi2ELi4ELi3EEENS4_18smem_ptr_flag_bitsILi16EEENSS_INS5_IJNSA_ILi8EEESG_EEENS5_IJSG_SB_EEEEEEEvNS4_8identityENS4_13SM90_TMA_LOADES1A_vS1B_EENS_8epilogue10collective18CollectiveEpilogueINS1E_23Sm100TmaWarpSpecializedILi4ELi2ELi32ELb1ELb0EEEJSH_NS5_IJNSS_ISF_SB_EENSS_ISG_SB_EEEEESI_SJ_SI_SJ_NS1E_6fusion15FusionCallbacksIS1I_NS1M_17LinearCombinationISI_fSI_fLNS_15FloatRoundStyleE2EEESH_S1L_JEEENS4_5SM1004TMEM4LOAD26SM100_TMEM_LOAD_32dp32b32xES1C_S1A_NS4_39AutoVectorizingCopyWithAssumedAlignmentILi128EEENS4_14SM90_TMA_STOREES1A_S1X_S1X_EEEvvEEEEvNT_6ParamsE,"aw",@nobits
	.sectionflags	@""
	.align	16
	.zero		1024


//--------------------- .nv.shared.reserved.0     --------------------------
	.section	.nv.shared.reserved.0,"aw",@nobits
	.weak		__nv_reservedSMEM_offset_0_alias
	.size		__nv_reservedSMEM_offset_0_alias, 0, 64
	.other		__nv_reservedSMEM_offset_0_alias,@"STO_CUDA_RESERVED_SHARED STV_DEFAULT"
__nv_reservedSMEM_offset_0_alias:
	.zero		0
.nv.shared.reserved.0:
	.zero		64
	.weak		__nv_reservedSMEM_tcgen05_partition
	.type		__nv_reservedSMEM_tcgen05_partition,@object
	.size		__nv_reservedSMEM_tcgen05_partition,(.L_0 - __nv_reservedSMEM_tcgen05_partition)
__nv_reservedSMEM_tcgen05_partition:
	.zero		32
.L_0:


//--------------------- .nv.global                --------------------------
	.section	.nv.global,"aw",@nobits
.nv.global:
	.type		_ZN40_INTERNAL_75f735a2_4_k_cu_46fdc8c6_291314cute1_E,@object
	.size		_ZN40_INTERNAL_75f735a2_4_k_cu_46fdc8c6_291314cute1_E,(_ZN40_INTERNAL_75f735a2_4_k_cu_46fdc8c6_291314cuda3std3__45__cpo6cbeginE - _ZN40_INTERNAL_75f735a2_4_k_cu_46fdc8c6_291314cute1_E)
_ZN40_INTERNAL_75f735a2_4_k_cu_46fdc8c6_291314cute1_E:
	.zero		1
	.type		_ZN40_INTERNAL_75f735a2_4_k_cu_46fdc8c6_291314cuda3std3__45__cpo6cbeginE,@object
	.size		_ZN40_INTERNAL_75f735a2_4_k_cu_46fdc8c6_291314cuda3std3__45__cpo6cbeginE,(_ZN40_INTERNAL_75f735a2_4_k_cu_46fdc8c6_291314cuda3std3__48in_placeE - _ZN40_INTERNAL_75f735a2_4_k_cu_46fdc8c6_291314cuda3std3__45__cpo6cbeginE)
_ZN40_INTERNAL_75f735a2_4_k_cu_46fdc8c6_291314cuda3std3__45__cpo6cbeginE:
	.zero		1
	.type		_ZN40_INTERNAL_75f735a2_4_k_cu_46fdc8c6_291314cuda3std3__48in_placeE,@object
	.size		_ZN40_INTERNAL_75f735a2_4_k_cu_46fdc8c6_291314cuda3std3__48in_placeE,(_ZN40_INTERNAL_75f735a2_4_k_cu_46fdc8c6_291314cuda3std6ranges3__45__cpo9iter_moveE - _ZN40_INTERNAL_75f735a2_4_k_cu_46fdc8c6_291314cuda3std3__48in_placeE)
_ZN40_INTERNAL_75f735a2_4_k_cu_46fdc8c6_291314cuda3std3__48in_placeE:
	.zero		1
	.type		_ZN40_INTERNAL_75f735a2_4_k_cu_46fdc8c6_291314cuda3std6ranges3__45__cpo9iter_moveE,@object
	.size		_ZN40_INTERNAL_75f735a2_4_k_cu_46fdc8c6_291314cuda3std6ranges3__45__cpo9iter_moveE,(_ZN40_INTERNAL_75f735a2_4_k_cu_46fdc8c6_291314cuda3std3__45__cpo5beginE - _ZN40_INTERNAL_75f735a2_4_k_cu_46fdc8c6_291314cuda3std6ranges3__45__cpo9iter_moveE)
_ZN40_INTERNAL_75f735a2_4_k_cu_46fdc8c6_291314cuda3std6ranges3__45__cpo9iter_moveE:
	.zero		1
	.type		_ZN40_INTERNAL_75f735a2_4_k_cu_46fdc8c6_291314cuda3std3__45__cpo5beginE,@object
	.size		_ZN40_INTERNAL_75f735a2_4_k_cu_46fdc8c6_291314cuda3std3__45__cpo5beginE,(_ZN40_INTERNAL_75f735a2_4_k_cu_46fdc8c6_291314cuda3std3__442_GLOBAL__N__75f735a2_4_k_cu_46fdc8c6_291316ignoreE - _ZN40_INTERNAL_75f735a2_4_k_cu_46fdc8c6_291314cuda3std3__45__cpo5beginE)
_ZN40_INTERNAL_75f735a2_4_k_cu_46fdc8c6_291314cuda3std3__45__cpo5beginE:
	.zero		1
	.type		_ZN40_INTERNAL_75f735a2_4_k_cu_46fdc8c6_291314cuda3std3__442_GLOBAL__N__75f735a2_4_k_cu_46fdc8c6_291316ignoreE,@object
	.size		_ZN40_INTERNAL_75f735a2_4_k_cu_46fdc8c6_291314cuda3std3__442_GLOBAL__N__75f735a2_4_k_cu_46fdc8c6_291316ignoreE,(_ZN40_INTERNAL_75f735a2_4_k_cu_46fdc8c6_291314cute7productE - _ZN40_INTERNAL_75f735a2_4_k_cu_46fdc8c6_291314cuda3std3__442_GLOBAL__N__75f735a2_4_k_cu_46fdc8c6_291316ignoreE)
_ZN40_INTERNAL_75f735a2_4_k_cu_46fdc8c6_291314cuda3std3__442_GLOBAL__N__75f735a2_4_k_cu_46fdc8c6_291316ignoreE:
	.zero		1
	.type		_ZN40_INTERNAL_75f735a2_4_k_cu_46fdc8c6_291314cute7productE,@object
	.size		_ZN40_INTERNAL_75f735a2_4_k_cu_46fdc8c6_291314cute7productE,(_ZN40_INTERNAL_75f735a2_4_k_cu_46fdc8c6_291314cuda3std3__45__cpo3endE - _ZN40_INTERNAL_75f735a2_4_k_cu_46fdc8c6_291314cute7productE)
_ZN40_INTERNAL_75f735a2_4_k_cu_46fdc8c6_291314cute7productE:
	.zero		1
	.type		_ZN40_INTERNAL_75f735a2_4_k_cu_46fdc8c6_291314cuda3std3__45__cpo3endE,@object
	.size		_ZN40_INTERNAL_75f735a2_4_k_cu_46fdc8c6_291314cuda3std3__45__cpo3endE,(_ZN40_INTERNAL_75f735a2_4_k_cu_46fdc8c6_291314cuda3std3__419piecewise_constructE - _ZN40_INTERNAL_75f735a2_4_k_cu_46fdc8c6_291314cuda3std3__45__cpo3endE)
_ZN40_INTERNAL_75f735a2_4_k_cu_46fdc8c6_291314cuda3std3__45__cpo3endE:
	.zero		1
	.type		_ZN40_INTERNAL_75f735a2_4_k_cu_46fdc8c6_291314cuda3std3__419piecewise_constructE,@object
	.size		_ZN40_INTERNAL_75f735a2_4_k_cu_46fdc8c6_291314cuda3std3__419piecewise_constructE,(_ZN40_INTERNAL_75f735a2_4_k_cu_46fdc8c6_291314cuda3std3__45__cpo4cendE - _ZN40_INTERNAL_75f735a2_4_k_cu_46fdc8c6_291314cuda3std3__419piecewise_constructE)
_ZN40_INTERNAL_75f735a2_4_k_cu_46fdc8c6_291314cuda3std3__419piecewise_constructE:
	.zero		1
	.type		_ZN40_INTERNAL_75f735a2_4_k_cu_46fdc8c6_291314cuda3std3__45__cpo4cendE,@object
	.size		_ZN40_INTERNAL_75f735a2_4_k_cu_46fdc8c6_291314cuda3std3__45__cpo4cendE,(_ZN40_INTERNAL_75f735a2_4_k_cu_46fdc8c6_291314cuda3std6ranges3__45__cpo4swapE - _ZN40_INTERNAL_75f735a2_4_k_cu_46fdc8c6_291314cuda3std3__45__cpo4cendE)
_ZN40_INTERNAL_75f735a2_4_k_cu_46fdc8c6_291314cuda3std3__45__cpo4cendE:
	.zero		1
	.type		_ZN40_INTERNAL_75f735a2_4_k_cu_46fdc8c6_291314cuda3std6ranges3__45__cpo4swapE,@object
	.size		_ZN40_INTERNAL_75f735a2_4_k_cu_46fdc8c6_291314cuda3std6ranges3__45__cpo4swapE,(.L_10 - _ZN40_INTERNAL_75f735a2_4_k_cu_46fdc8c6_291314cuda3std6ranges3__45__cpo4swapE)
_ZN40_INTERNAL_75f735a2_4_k_cu_46fdc8c6_291314cuda3std6ranges3__45__cpo4swapE:
	.zero		1
.L_10:


//--------------------- .nv.constant0._ZN7cutlass13device_kernelINS_4gemm6kernel13GemmUniversalIN4cute5tupleIJiiiiEEENS1_10collective13CollectiveMmaINS1_35MainloopSm100TmaUmmaWarpSpecializedILi12ELi2ELi4ENS5_IJNS4_1CILi1EEENSA_ILi4EEESB_EEEEENS5_IJNSA_ILi128EEESF_NSA_ILi32EEEEEENS_6half_tENS5_IJlSB_lEEESI_SJ_NS4_8TiledMMAINS4_8MMA_AtomIJNS4_20SM100_MMA_F16BF16_SSISI_SI_fLi128ELi128ELNS4_4UMMA5MajorE0ELSO_0ELNSN_7ScaleInE0ELSP_0EEEEEENS4_6LayoutINS5_IJSB_SB_SB_EEENS5_IJNSA_ILi0EEESU_SU_EEEEENS5_IJNS4_10UnderscoreESX_SX_EEEEENS4_23SM90_TMA_LOAD_MULTICASTENS4_14ComposedLayoutINS4_7SwizzleILi2ELi4ELi3EEENS4_18smem_ptr_flag_bitsILi16EEENSS_INS5_IJNSA_ILi8EEESG_EEENS5_IJSG_SB_EEEEEEEvNS4_8identityENS4_13SM90_TMA_LOADES1A_vS1B_EENS_8epilogue10collective18CollectiveEpilogueINS1E_23Sm100TmaWarpSpecializedILi4ELi2ELi32ELb1ELb0EEEJSH_NS5_IJNSS_ISF_SB_EENSS_ISG_SB_EEEEESI_SJ_SI_SJ_NS1E_6fusion15FusionCallbacksIS1I_NS1M_17LinearCombinationISI_fSI_fLNS_15FloatRoundStyleE2EEESH_S1L_JEEENS4_5SM1004TMEM4LOAD26SM100_TMEM_LOAD_32dp32b32xES1C_S1A_NS4_39AutoVectorizingCopyWithAssumedAlignmentILi128EEENS4_14SM90_TMA_STOREES1A_S1X_S1X_EEEvvEEEEvNT_6ParamsE --------------------------
	.section	.nv.constant0._ZN7cutlass13device_kernelINS_4gemm6kernel13GemmUniversalIN4cute5tupleIJiiiiEEENS1_10collective13CollectiveMmaINS1_35MainloopSm100TmaUmmaWarpSpecializedILi12ELi2ELi4ENS5_IJNS4_1CILi1EEENSA_ILi4EEESB_EEEEENS5_IJNSA_ILi128EEESF_NSA_ILi32EEEEEENS_6half_tENS5_IJlSB_lEEESI_SJ_NS4_8TiledMMAINS4_8MMA_AtomIJNS4_20SM100_MMA_F16BF16_SSISI_SI_fLi128ELi128ELNS4_4UMMA5MajorE0ELSO_0ELNSN_7ScaleInE0ELSP_0EEEEEENS4_6LayoutINS5_IJSB_SB_SB_EEENS5_IJNSA_ILi0EEESU_SU_EEEEENS5_IJNS4_10UnderscoreESX_SX_EEEEENS4_23SM90_TMA_LOAD_MULTICASTENS4_14ComposedLayoutINS4_7SwizzleILi2ELi4ELi3EEENS4_18smem_ptr_flag_bitsILi16EEENSS_INS5_IJNSA_ILi8EEESG_EEENS5_IJSG_SB_EEEEEEEvNS4_8identityENS4_13SM90_TMA_LOADES1A_vS1B_EENS_8epilogue10collective18CollectiveEpilogueINS1E_23Sm100TmaWarpSpecializedILi4ELi2ELi32ELb1ELb0EEEJSH_NS5_IJNSS_ISF_SB_EENSS_ISG_SB_EEEEESI_SJ_SI_SJ_NS1E_6fusion15FusionCallbacksIS1I_NS1M_17LinearCombinationISI_fSI_fLNS_15FloatRoundStyleE2EEESH_S1L_JEEENS4_5SM1004TMEM4LOAD26SM100_TMEM_LOAD_32dp32b32xES1C_S1A_NS4_39AutoVectorizingCopyWithAssumedAlignmentILi128EEENS4_14SM90_TMA_STOREES1A_S1X_S1X_EEEvvEEEEvNT_6ParamsE,"a",@progbits
	.sectionflags	@""
	.align	4
.nv.constant0._ZN7cutlass13device_kernelINS_4gemm6kernel13GemmUniversalIN4cute5tupleIJiiiiEEENS1_10collective13CollectiveMmaINS1_35MainloopSm100TmaUmmaWarpSpecializedILi12ELi2ELi4ENS5_IJNS4_1CILi1EEENSA_ILi4EEESB_EEEEENS5_IJNSA_ILi128EEESF_NSA_ILi32EEEEEENS_6half_tENS5_IJlSB_lEEESI_SJ_NS4_8TiledMMAINS4_8MMA_AtomIJNS4_20SM100_MMA_F16BF16_SSISI_SI_fLi128ELi128ELNS4_4UMMA5MajorE0ELSO_0ELNSN_7ScaleInE0ELSP_0EEEEEENS4_6LayoutINS5_IJSB_SB_SB_EEENS5_IJNSA_ILi0EEESU_SU_EEEEENS5_IJNS4_10UnderscoreESX_SX_EEEEENS4_23SM90_TMA_LOAD_MULTICASTENS4_14ComposedLayoutINS4_7SwizzleILi2ELi4ELi3EEENS4_18smem_ptr_flag_bitsILi16EEENSS_INS5_IJNSA_ILi8EEESG_EEENS5_IJSG_SB_EEEEEEEvNS4_8identityENS4_13SM90_TMA_LOADES1A_vS1B_EENS_8epilogue10collective18CollectiveEpilogueINS1E_23Sm100TmaWarpSpecializedILi4ELi2ELi32ELb1ELb0EEEJSH_NS5_IJNSS_ISF_SB_EENSS_ISG_SB_EEEEESI_SJ_SI_SJ_NS1E_6fusion15FusionCallbacksIS1I_NS1M_17LinearCombinationISI_fSI_fLNS_15FloatRoundStyleE2EEESH_S1L_JEEENS4_5SM1004TMEM4LOAD26SM100_TMEM_LOAD_32dp32b32xES1C_S1A_NS4_39AutoVectorizingCopyWithAssumedAlignmentILi128EEENS4_14SM90_TMA_STOREES1A_S1X_S1X_EEEvvEEEEvNT_6ParamsE:
	.zero		2944


//--------------------- SYMBOLS --------------------------

	.type		.nv.reservedSmem.offset0,@object
	.size		.nv.reservedSmem.offset0,0x4
	.type		.nv.reservedSmem.cap,@object
	.size		.nv.reservedSmem.cap,0x4
	.type		__assertfail,@function
